def matmul_kernel(
    a_ptr,
    b_ptr,
    c_ptr,
    M,
    N,
    K,
    stride_am,
    stride_ak,
    stride_bk,
    stride_bn,
    stride_cm,
    stride_cn,
    BLOCK_M: tl.constexpr,
    BLOCK_N: tl.constexpr,
    BLOCK_K: tl.constexpr,
    GROUP_M: tl.constexpr,
):
    pid = tl.program_id(axis=0)
    num_pid_m = tl.cdiv(M, BLOCK_M)
    num_pid_n = tl.cdiv(N, BLOCK_N)
    num_pid_in_group = GROUP_M * num_pid_n
    group_id = pid // num_pid_in_group
    first_pid_m = group_id * GROUP_M
    group_size_m = min(num_pid_m - first_pid_m, GROUP_M)
    pid_m = first_pid_m + ((pid % num_pid_in_group) % group_size_m)
    pid_n = (pid % num_pid_in_group) // group_size_m

    offs_am = (pid_m * BLOCK_M + tl.arange(0, BLOCK_M)) % M
    offs_bn = (pid_n * BLOCK_N + tl.arange(0, BLOCK_N)) % N
    offs_k = tl.arange(0, BLOCK_K)
    a_ptrs = a_ptr + offs_am[:, None] * stride_am + offs_k[None, :] * stride_ak
    b_ptrs = b_ptr + offs_k[:, None] * stride_bk + offs_bn[None, :] * stride_bn

    acc = tl.zeros((BLOCK_M, BLOCK_N), dtype=tl.float32)
    for kk in range(0, tl.cdiv(K, BLOCK_K)):
        a = tl.load(a_ptrs, mask=offs_k[None, :] < K - kk * BLOCK_K, other=0.0)
        b = tl.load(b_ptrs, mask=offs_k[:, None] < K - kk * BLOCK_K, other=0.0)
        acc = tl.dot(a, b, acc)
        a_ptrs += BLOCK_K * stride_ak
        b_ptrs += BLOCK_K * stride_bk

    c = acc.to(c_ptr.dtype.element_ty)
    offs_cm = pid_m * BLOCK_M + tl.arange(0, BLOCK_M)
    offs_cn = pid_n * BLOCK_N + tl.arange(0, BLOCK_N)
    c_ptrs = c_ptr + offs_cm[:, None] * stride_cm + offs_cn[None, :] * stride_cn
    mask = (offs_cm[:, None] < M) & (offs_cn[None, :] < N)
    tl.store(c_ptrs, c, mask=mask)

# config = {"BLOCK_K": 32, "BLOCK_M": 256, "BLOCK_N": 256, "GROUP_M": 8, "arch": "sm_100", "dtype": "fp8e5m2", "num_ctas": 4, "num_stages": 3, "num_warps": 4}
# arch = sm_100


// ===== COMPILED SASS (sm_100a) =====

	.target	sm_100a

	.elftype	@"ET_EXEC"


//--------------------- .note.nv.tkinfo           --------------------------
	.section	.note.nv.tkinfo,"",@"SHT_NOTE"
	.sectionflags	@"SHF_NOTE_NV_TKINFO"
	.tkinfo
        /*0018*/ 	.word	0x00000081
        /*0030*/ 	.string	""
        /*0030*/ 	.string	"ptxas-blackwell"
        /*0030*/ 	.string	"Cuda compilation tools, release 12.9, V12.9.86"
        /*0030*/ 	.string	"Build cuda_12.9.r12.9/compiler.36037853_0"
        /*0030*/ 	.string	"-v  -suppress-debug-info  -lineinfo  -arch sm_100a "



//--------------------- .note.nv.cuver            --------------------------
	.section	.note.nv.cuver,"",@"SHT_NOTE"
	.sectionflags	@"SHF_NOTE_NV_CUVER"
        /*0018*/ 	.short	0x0001
        /*001a*/ 	.short	0x0064
        /*001c*/ 	.short	0x0001
        /*001e*/ 	.short	0x0000
        /*0020*/ 	.short	0x0001
        /*0022*/ 	.short	0x0000


//--------------------- .nv.info                  --------------------------
	.section	.nv.info,"",@"SHT_CUDA_INFO"
	.align	4


	//----- nvinfo : EIATTR_REGCOUNT
	.align		4
        /*0000*/ 	.byte	0x04, 0x2f
        /*0002*/ 	.short	(.L_4 - .L_3)
	.align		4
.L_3:
        /*0004*/ 	.word	index@(matmul_kernel)
        /*0008*/ 	.word	0x000000fc


	//----- nvinfo : EIATTR_FRAME_SIZE
	.align		4
.L_4:
        /*000c*/ 	.byte	0x04, 0x11
        /*000e*/ 	.short	(.L_6 - .L_5)
	.align		4
.L_5:
        /*0010*/ 	.word	index@($__internal_2_$__cuda_sm10x_tcgen05_guardrail_trap_unallocated_columns_being_dealloced)
        /*0014*/ 	.word	0x00000000


	//----- nvinfo : EIATTR_FRAME_SIZE
	.align		4
.L_6:
        /*0018*/ 	.byte	0x04, 0x11
        /*001a*/ 	.short	(.L_8 - .L_7)
	.align		4
.L_7:
        /*001c*/ 	.word	index@($__internal_1_$__cuda_sm10x_tcgen05_guardrail_trap_phase_invalid_during_alloc)
        /*0020*/ 	.word	0x00000000


	//----- nvinfo : EIATTR_FRAME_SIZE
	.align		4
.L_8:
        /*0024*/ 	.byte	0x04, 0x11
        /*0026*/ 	.short	(.L_10 - .L_9)
	.align		4
.L_9:
        /*0028*/ 	.word	index@($__internal_0_$__cuda_sm10x_tcgen05_guardrail_trap_col_being_dealloced_not_returned_by_alloc)
        /*002c*/ 	.word	0x00000000


	//----- nvinfo : EIATTR_FRAME_SIZE
	.align		4
.L_10:
        /*0030*/ 	.byte	0x04, 0x11
        /*0032*/ 	.short	(.L_12 - .L_11)
	.align		4
.L_11:
        /*0034*/ 	.word	index@(matmul_kernel)
        /*0038*/ 	.word	0x00000000


	//----- nvinfo : EIATTR_MIN_STACK_SIZE
	.align		4
.L_12:
        /*003c*/ 	.byte	0x04, 0x12
        /*003e*/ 	.short	(.L_14 - .L_13)
	.align		4
.L_13:
        /*0040*/ 	.word	index@(matmul_kernel)
        /*0044*/ 	.word	0x00000000
.L_14:


//--------------------- .nv.info.matmul_kernel    --------------------------
	.section	.nv.info.matmul_kernel,"",@"SHT_CUDA_INFO"
	.sectionflags	@""
	.align	4


	//----- nvinfo : EIATTR_CUDA_API_VERSION
	.align		4
        /*0000*/ 	.byte	0x04, 0x37
        /*0002*/ 	.short	(.L_16 - .L_15)
.L_15:
        /*0004*/ 	.word	0x00000081


	//----- nvinfo : EIATTR_KPARAM_INFO
	.align		4
.L_16:
        /*0008*/ 	.byte	0x04, 0x17
        /*000a*/ 	.short	(.L_18 - .L_17)
.L_17:
        /*000c*/ 	.word	0x00000000
        /*0010*/ 	.short	0x000d
        /*0012*/ 	.short	0x0048
        /*0014*/ 	.byte	0x00, 0xf4, 0x21, 0x00


	//----- nvinfo : EIATTR_KPARAM_INFO
	.align		4
.L_18:
        /*0018*/ 	.byte	0x04, 0x17
        /*001a*/ 	.short	(.L_20 - .L_19)
.L_19:
        /*001c*/ 	.word	0x00000000
        /*0020*/ 	.short	0x000c
        /*0022*/ 	.short	0x0040
        /*0024*/ 	.byte	0x00, 0xf4, 0x21, 0x00


	//----- nvinfo : EIATTR_KPARAM_INFO
	.align		4
.L_20:
        /*0028*/ 	.byte	0x04, 0x17
        /*002a*/ 	.short	(.L_22 - .L_21)
.L_21:
        /*002c*/ 	.word	0x00000000
        /*0030*/ 	.short	0x000b
        /*0032*/ 	.short	0x0038
        /*0034*/ 	.byte	0x00, 0xf0, 0x11, 0x00


	//----- nvinfo : EIATTR_KPARAM_INFO
	.align		4
.L_22:
        /*0038*/ 	.byte	0x04, 0x17
        /*003a*/ 	.short	(.L_24 - .L_23)
.L_23:
        /*003c*/ 	.word	0x00000000
        /*0040*/ 	.short	0x000a
        /*0042*/ 	.short	0x0034
        /*0044*/ 	.byte	0x00, 0xf0, 0x11, 0x00


	//----- nvinfo : EIATTR_KPARAM_INFO
	.align		4
.L_24:
        /*0048*/ 	.byte	0x04, 0x17
        /*004a*/ 	.short	(.L_26 - .L_25)
.L_25:
        /*004c*/ 	.word	0x00000000
        /*0050*/ 	.short	0x0009
        /*0052*/ 	.short	0x0030
        /*0054*/ 	.byte	0x00, 0xf0, 0x11, 0x00


	//----- nvinfo : EIATTR_KPARAM_INFO
	.align		4
.L_26:
        /*0058*/ 	.byte	0x04, 0x17
        /*005a*/ 	.short	(.L_28 - .L_27)
.L_27:
        /*005c*/ 	.word	0x00000000
        /*0060*/ 	.short	0x0008
        /*0062*/ 	.short	0x002c
        /*0064*/ 	.byte	0x00, 0xf0, 0x11, 0x00


	//----- nvinfo : EIATTR_KPARAM_INFO
	.align		4
.L_28:
        /*0068*/ 	.byte	0x04, 0x17
        /*006a*/ 	.short	(.L_30 - .L_29)
.L_29:
        /*006c*/ 	.word	0x00000000
        /*0070*/ 	.short	0x0007
        /*0072*/ 	.short	0x0028
        /*0074*/ 	.byte	0x00, 0xf0, 0x11, 0x00


	//----- nvinfo : EIATTR_KPARAM_INFO
	.align		4
.L_30:
        /*0078*/ 	.byte	0x04, 0x17
        /*007a*/ 	.short	(.L_32 - .L_31)
.L_31:
        /*007c*/ 	.word	0x00000000
        /*0080*/ 	.short	0x0006
        /*0082*/ 	.short	0x0024
        /*0084*/ 	.byte	0x00, 0xf0, 0x11, 0x00


	//----- nvinfo : EIATTR_KPARAM_INFO
	.align		4
.L_32:
        /*0088*/ 	.byte	0x04, 0x17
        /*008a*/ 	.short	(.L_34 - .L_33)
.L_33:
        /*008c*/ 	.word	0x00000000
        /*0090*/ 	.short	0x0005
        /*0092*/ 	.short	0x0020
        /*0094*/ 	.byte	0x00, 0xf0, 0x11, 0x00


	//----- nvinfo : EIATTR_KPARAM_INFO
	.align		4
.L_34:
        /*0098*/ 	.byte	0x04, 0x17
        /*009a*/ 	.short	(.L_36 - .L_35)
.L_35:
        /*009c*/ 	.word	0x00000000
        /*00a0*/ 	.short	0x0004
        /*00a2*/ 	.short	0x001c
        /*00a4*/ 	.byte	0x00, 0xf0, 0x11, 0x00


	//----- nvinfo : EIATTR_KPARAM_INFO
	.align		4
.L_36:
        /*00a8*/ 	.byte	0x04, 0x17
        /*00aa*/ 	.short	(.L_38 - .L_37)
.L_37:
        /*00ac*/ 	.word	0x00000000
        /*00b0*/ 	.short	0x0003
        /*00b2*/ 	.short	0x0018
        /*00b4*/ 	.byte	0x00, 0xf0, 0x11, 0x00


	//----- nvinfo : EIATTR_KPARAM_INFO
	.align		4
.L_38:
        /*00b8*/ 	.byte	0x04, 0x17
        /*00ba*/ 	.short	(.L_40 - .L_39)
.L_39:
        /*00bc*/ 	.word	0x00000000
        /*00c0*/ 	.short	0x0002
        /*00c2*/ 	.short	0x0010
        /*00c4*/ 	.byte	0x00, 0xf4, 0x21, 0x00


	//----- nvinfo : EIATTR_KPARAM_INFO
	.align		4
.L_40:
        /*00c8*/ 	.byte	0x04, 0x17
        /*00ca*/ 	.short	(.L_42 - .L_41)
.L_41:
        /*00cc*/ 	.word	0x00000000
        /*00d0*/ 	.short	0x0001
        /*00d2*/ 	.short	0x0008
        /*00d4*/ 	.byte	0x00, 0xf4, 0x21, 0x00


	//----- nvinfo : EIATTR_KPARAM_INFO
	.align		4
.L_42:
        /*00d8*/ 	.byte	0x04, 0x17
        /*00da*/ 	.short	(.L_44 - .L_43)
.L_43:
        /*00dc*/ 	.word	0x00000000
        /*00e0*/ 	.short	0x0000
        /*00e2*/ 	.short	0x0000
        /*00e4*/ 	.byte	0x00, 0xf4, 0x21, 0x00


	//----- nvinfo : EIATTR_EXPLICIT_CLUSTER
	.align		4
.L_44:
        /*00e8*/ 	.byte	0x01, 0x3e
	.zero		2


	//----- nvinfo : EIATTR_CTA_PER_CLUSTER
	.align		4
        /*00ec*/ 	.byte	0x04, 0x3d
        /*00ee*/ 	.short	(.L_46 - .L_45)
.L_45:
        /*00f0*/ 	.word	0x00000004
        /*00f4*/ 	.word	0x00000001
        /*00f8*/ 	.word	0x00000001


	//----- nvinfo : EIATTR_AT_ENTRY_FRAGMENTS
	.align		4
.L_46:
        /*00fc*/ 	.byte	0x04, 0x4f
        /*00fe*/ 	.short	(.L_48 - .L_47)


	//   ....[0]....
.L_47:
        /*0100*/ 	.word	0x00000004


	//----- nvinfo : EIATTR_RESERVED_SMEM_USED
	.align		4
.L_48:
        /*0104*/ 	.byte	0x01, 0x41
	.zero		2


	//----- nvinfo : EIATTR_SPARSE_MMA_MASK
	.align		4
        /*0108*/ 	.byte	0x03, 0x50
        /*010a*/ 	.short	0x0000


	//----- nvinfo : EIATTR_TCGEN05_1CTA_USED
	.align		4
        /*010c*/ 	.byte	0x01, 0x51
	.zero		2


	//----- nvinfo : EIATTR_MAXREG_COUNT
	.align		4
        /*0110*/ 	.byte	0x03, 0x1b
        /*0112*/ 	.short	0x00ff


	//----- nvinfo : EIATTR_NUM_BARRIERS
	.align		4
        /*0114*/ 	.byte	0x02, 0x4c
        /*0116*/ 	.byte	0x01
	.zero		1


	//----- nvinfo : EIATTR_INT_WARP_WIDE_INSTR_OFFSETS
	.align		4
        /*0118*/ 	.byte	0x04, 0x31
        /*011a*/ 	.short	(.L_50 - .L_49)


	//   ....[0]....
.L_49:
        /*011c*/ 	.word	0x00002210


	//   ....[1]....
        /*0120*/ 	.word	0x00002250


	//   ....[2]....
        /*0124*/ 	.word	0x00004890


	//   ....[3]....
        /*0128*/ 	.word	0x0000b3d0


	//   ....[4]....
        /*012c*/ 	.word	0x0000b420


	//----- nvinfo : EIATTR_COOP_GROUP_MASK_REGIDS
	.align		4
.L_50:
        /*0130*/ 	.byte	0x04, 0x29
        /*0132*/ 	.short	(.L_52 - .L_51)


	//   ....[0]....
.L_51:
        /*0134*/ 	.word	0xffffffff


	//   ....[1]....
        /*0138*/ 	.word	0xffffffff


	//   ....[2]....
        /*013c*/ 	.word	0xffffffff


	//   ....[3]....
        /*0140*/ 	.word	0xffffffff


	//----- nvinfo : EIATTR_COOP_GROUP_INSTR_OFFSETS
	.align		4
.L_52:
        /*0144*/ 	.byte	0x04, 0x28
        /*0146*/ 	.short	(.L_54 - .L_53)


	//   ....[0]....
.L_53:
        /*0148*/ 	.word	0x00000070


	//   ....[1]....
        /*014c*/ 	.word	0x00000330


	//   ....[2]....
        /*0150*/ 	.word	0x0000b260


	//   ....[3]....
        /*0154*/ 	.word	0x0000b4d0


	//----- nvinfo : EIATTR_VRC_CTA_INIT_COUNT
	.align		4
.L_54:
        /*0158*/ 	.byte	0x02, 0x4a
        /*015a*/ 	.byte	0x80
	.zero		1


	//----- nvinfo : EIATTR_MBARRIER_INSTR_OFFSETS
	.align		4
        /*015c*/ 	.byte	0x04, 0x39
        /*015e*/ 	.short	(.L_56 - .L_55)


	//   ....[0]....
.L_55:
        /*0160*/ 	.word	0x00002400
        /*0164*/ 	.word	0x000000ff
        /*0168*/ 	.word	0x00000000
        /*016c*/ 	.short	0x0100
        /*016e*/ 	.byte	0x0d
	.zero		1


	//   ....[1]....
        /*0170*/ 	.word	0x000048f0
        /*0174*/ 	.word	0x000000ff
        /*0178*/ 	.word	0x00004008
        /*017c*/ 	.short	0x0100
        /*017e*/ 	.byte	0x10
	.zero		1


	//   ....[2]....
        /*0180*/ 	.word	0x00005030
        /*0184*/ 	.word	0x000000ff
        /*0188*/ 	.word	0x00000000
        /*018c*/ 	.short	0x010a
        /*018e*/ 	.byte	0x0d
	.zero		1


	//   ....[3]....
        /*0190*/ 	.word	0x00006cf0
        /*0194*/ 	.word	0x000000ff
        /*0198*/ 	.word	0x00000000
        /*019c*/ 	.short	0x010a
        /*019e*/ 	.byte	0x0d
	.zero		1


	//   ....[4]....
        /*01a0*/ 	.word	0x00006e70
        /*01a4*/ 	.word	0x000000ff
        /*01a8*/ 	.word	0x00004000
        /*01ac*/ 	.short	0x0108
        /*01ae*/ 	.byte	0x10
	.zero		1


	//   ....[5]....
        /*01b0*/ 	.word	0x00006f20
        /*01b4*/ 	.word	0x000000ff
        /*01b8*/ 	.word	0x00004008
        /*01bc*/ 	.short	0x0108
        /*01be*/ 	.byte	0x10
	.zero		1


	//   ....[6]....
        /*01c0*/ 	.word	0x0000b4f0
        /*01c4*/ 	.word	0x000000ff
        /*01c8*/ 	.word	0x00000000
        /*01cc*/ 	.short	0x010a
        /*01ce*/ 	.byte	0x0d
	.zero		1


	//   ....[7]....
        /*01d0*/ 	.word	0x0000b520
        /*01d4*/ 	.word	0x000000ff
        /*01d8*/ 	.word	0x00000000
        /*01dc*/ 	.short	0x010a
        /*01de*/ 	.byte	0x0d
	.zero		1


	//----- nvinfo : EIATTR_NUM_MBARRIERS
	.align		4
.L_56:
        /*01e0*/ 	.byte	0x03, 0x38
        /*01e2*/ 	.short	0x0002


	//----- nvinfo : EIATTR_EXIT_INSTR_OFFSETS
	.align		4
        /*01e4*/ 	.byte	0x04, 0x1c
        /*01e6*/ 	.short	(.L_58 - .L_57)


	//   ....[0]....
.L_57:
        /*01e8*/ 	.word	0x0000b4e0


	//----- nvinfo : EIATTR_REQNTID
	.align		4
.L_58:
        /*01ec*/ 	.byte	0x04, 0x10
        /*01ee*/ 	.short	(.L_60 - .L_59)
.L_59:
        /*01f0*/ 	.word	0x00000080
        /*01f4*/ 	.word	0x00000001
        /*01f8*/ 	.word	0x00000001


	//----- nvinfo : EIATTR_CRS_STACK_SIZE
	.align		4
.L_60:
        /*01fc*/ 	.byte	0x04, 0x1e
        /*01fe*/ 	.short	(.L_62 - .L_61)
.L_61:
        /*0200*/ 	.word	0x00000000


	//----- nvinfo : EIATTR_CBANK_PARAM_SIZE
	.align		4
.L_62:
        /*0204*/ 	.byte	0x03, 0x19
        /*0206*/ 	.short	0x0050


	//----- nvinfo : EIATTR_PARAM_CBANK
	.align		4
        /*0208*/ 	.byte	0x04, 0x0a
        /*020a*/ 	.short	(.L_64 - .L_63)
	.align		4
.L_63:
        /*020c*/ 	.word	index@(.nv.constant0.matmul_kernel)
        /*0210*/ 	.short	0x0380
        /*0212*/ 	.short	0x0050


	//----- nvinfo : EIATTR_SW_WAR
	.align		4
.L_64:
        /*0214*/ 	.byte	0x04, 0x36
        /*0216*/ 	.short	(.L_66 - .L_65)
.L_65:
        /*0218*/ 	.word	0x00000008
.L_66:


//--------------------- .nv.compat                --------------------------
	.section	.nv.compat,"",@"SHT_CUDA_COMPAT_INFO"
	.align	4
        /*0000*/ 	.byte	0x02, 0x02, 0x02, 0x00, 0x02, 0x05, 0x05, 0x00, 0x02, 0x03, 0x00, 0x00, 0x02, 0x06, 0x01, 0x00


//--------------------- .nv.callgraph             --------------------------
	.section	.nv.callgraph,"",@"SHT_CUDA_CALLGRAPH"
	.align	4
	.sectionentsize	8
	.align		4
        /*0000*/ 	.word	0x00000000
	.align		4
        /*0004*/ 	.word	0xffffffff
	.align		4
        /*0008*/ 	.word	0x00000000
	.align		4
        /*000c*/ 	.word	0xfffffffe
	.align		4
        /*0010*/ 	.word	0x00000000
	.align		4
        /*0014*/ 	.word	0xfffffffd
	.align		4
        /*0018*/ 	.word	0x00000000
	.align		4
        /*001c*/ 	.word	0xfffffffc


//--------------------- .text.matmul_kernel       --------------------------
	.section	.text.matmul_kernel,"ax",@progbits
	.align	128
        .global         matmul_kernel
        .type           matmul_kernel,@function
        .size           matmul_kernel,(.L_x_20 - matmul_kernel)
        .other          matmul_kernel,@"STO_CUDA_ENTRY STV_DEFAULT"
matmul_kernel:
.text.matmul_kernel:
[----:B------:R-:W0:Y:S01]  /*0000*/  LDC R1, c[0x0][0x37c] ;  /* 0x0000df00ff017b82 */ /* 0x000e220000000800 */
[----:B------:R-:W1:Y:S01]  /*0010*/  S2R R86, SR_TID.X ;  /* 0x0000000000567919 */ /* 0x000e620000002100 */
[----:B------:R-:W2:Y:S01]  /*0020*/  LDCU.64 UR18, c[0x0][0x358] ;  /* 0x00006b00ff1277ac */ /* 0x000ea20008000a00 */
[----:B-1----:R-:W-:-:S13]  /*0030*/  ISETP.GE.U32.AND P0, PT, R86, 0x20, PT ;  /* 0x000000205600780c */ /* 0x002fda0003f06070 */
[----:B------:R-:W-:Y:S02]  /*0040*/  VOTEU.ANY UP0, P0 ;  /* 0x0000000000ff7886 */ /* 0x000fe40000000100 */
[----:B0-2---:R-:W-:Y:S05]  /*0050*/  BRA.U UP0, `(.L_x_0) ;  /* 0x0000000100b87547 */ /* 0x005fea000b800000 */
[----:B------:R-:W0:Y:S01]  /*0060*/  S2UR UR6, SR_CgaCtaId ;  /* 0x00000000000679c3 */ /* 0x000e220000008800 */
[----:B------:R-:W-:Y:S01]  /*0070*/  NOP ;  /* 0x0000000000007918 */ /* 0x000fe20000000000 */
[----:B------:R-:W-:Y:S02]  /*0080*/  UMOV UR4, 0x40 ;  /* 0x0000004000047882 */ /* 0x000fe40000000000 */
[----:B0-----:R-:W-:-:S09]  /*0090*/  ULEA UR4, UR6, UR4, 0x18 ;  /* 0x0000000406047291 */ /* 0x001fd2000f8ec0ff */
[----:B------:R-:W0:Y:S01]  /*00a0*/  LDS.U8 R0, [UR4] ;  /* 0x00000004ff007984 */ /* 0x000e220008000000 */
[----:B------:R-:W-:Y:S02]  /*00b0*/  UMOV UR4, 0x400 ;  /* 0x0000040000047882 */ /* 0x000fe40000000000 */
[----:B------:R-:W-:Y:S01]  /*00c0*/  ULEA UR4, UR6, UR4, 0x18 ;  /* 0x0000000406047291 */ /* 0x000fe2000f8ec0ff */
[----:B0-----:R-:W-:-:S13]  /*00d0*/  ISETP.NE.AND P0, PT, R0, RZ, PT ;  /* 0x000000ff0000720c */ /* 0x001fda0003f05270 */
[----:B------:R-:W-:Y:S05]  /*00e0*/  @P0 BRA `(.L_x_1) ;  /* 0x00000000007c0947 */ /* 0x000fea0003800000 */
[----:B------:R-:W-:-:S13]  /*00f0*/  ELECT P0, URZ, PT ;  /* 0x0000000000ff782f */ /* 0x000fda0003800000 */
[----:B------:R-:W-:Y:S05]  /*0100*/  @!P0 BRA `(.L_x_2) ;  /* 0x0000000000848947 */ /* 0x000fea0003800000 */
[----:B------:R-:W-:Y:S01]  /*0110*/  UMOV UR5, 0x4 ;  /* 0x0000000400057882 */ /* 0x000fe20000000000 */
[----:B------:R-:W-:Y:S02]  /*0120*/  IMAD.MOV.U32 R4, RZ, RZ, 0x1 ;  /* 0x00000001ff047424 */ /* 0x000fe400078e00ff */
[----:B------:R-:W-:Y:S02]  /*0130*/  IMAD.MOV.U32 R5, RZ, RZ, 0xf ;  /* 0x0000000fff057424 */ /* 0x000fe400078e00ff */
[----:B------:R-:W-:Y:S04]  /*0140*/  DEPBAR.LE SB0, 0x36 ;  /* 0x00008d800000791a */ /* 0x000fe80000000000 */
[----:B------:R-:W0:Y:S02]  /*0150*/  UTCATOMSWS.FIND_AND_SET.ALIGN UP1, UR5, UR5 ;  /* 0x00000005000575e3 */ /* 0x000e240008020800 */
[----:B0-----:R-:W-:-:S04]  /*0160*/  PLOP3.LUT P0, PT, PT, PT, UP1, 0x80, 0x8 ;  /* 0x000000000008781c */ /* 0x001fc80003f0f018 */
[----:B------:R-:W-:-:S04]  /*0170*/  SEL R0, RZ, 0xffffffff, !P0 ;  /* 0xffffffffff007807 */ /* 0x000fc80004000000 */
[----:B------:R-:W-:Y:S01]  /*0180*/  ISETP.NE.AND P0, PT, R0, RZ, PT ;  /* 0x000000ff0000720c */ /* 0x000fe20003f05270 */
[----:B------:R-:W-:-:S12]  /*0190*/  IMAD.U32 R0, RZ, RZ, UR5 ;  /* 0x00000005ff007e24 */ /* 0x000fd8000f8e00ff */
[----:B------:R-:W-:Y:S05]  /*01a0*/  @P0 BRA `(.L_x_3) ;  /* 0x0000000000240947 */ /* 0x000fea0003800000 */
.L_x_4:
[----:B------:R-:W-:Y:S05]  /*01b0*/  NANOSLEEP 0x64 ;  /* 0x000000640000795d */ /* 0x000fea0003800000 */
[----:B------:R-:W-:-:S05]  /*01c0*/  UMOV UR5, 0x4 ;  /* 0x0000000400057882 */ /* 0x000fca0000000000 */
[----:B------:R-:W-:Y:S04]  /*01d0*/  DEPBAR.LE SB0, 0x36 ;  /* 0x00008d800000791a */ /* 0x000fe80000000000 */
[----:B------:R-:W0:Y:S02]  /*01e0*/  UTCATOMSWS.FIND_AND_SET.ALIGN UP1, UR5, UR5 ;  /* 0x00000005000575e3 */ /* 0x000e240008020800 */
[----:B0-----:R-:W-:-:S04]  /*01f0*/  PLOP3.LUT P0, PT, PT, PT, UP1, 0x80, 0x8 ;  /* 0x000000000008781c */ /* 0x001fc80003f0f018 */
[----:B------:R-:W-:-:S04]  /*0200*/  SEL R0, RZ, 0xffffffff, !P0 ;  /* 0xffffffffff007807 */ /* 0x000fc80004000000 */
[----:B------:R-:W-:Y:S01]  /*0210*/  ISETP.NE.AND P0, PT, R0, RZ, PT ;  /* 0x000000ff0000720c */ /* 0x000fe20003f05270 */
[----:B------:R-:W-:-:S12]  /*0220*/  IMAD.U32 R0, RZ, RZ, UR5 ;  /* 0x00000005ff007e24 */ /* 0x000fd8000f8e00ff */
[----:B------:R-:W-:Y:S05]  /*0230*/  @!P0 BRA `(.L_x_4) ;  /* 0xfffffffc00dc8947 */ /* 0x000fea000383ffff */
.L_x_3:
[C---:B------:R-:W-:Y:S01]  /*0240*/  VIADD R3, R0.reuse, 0x10 ;  /* 0x0000001000037836 */ /* 0x040fe20000000000 */
[----:B------:R-:W-:Y:S01]  /*0250*/  UMOV UR5, 0x50 ;  /* 0x0000005000057882 */ /* 0x000fe20000000000 */
[----:B------:R-:W-:Y:S01]  /*0260*/  SHF.L.U32 R2, R5, R0, RZ ;  /* 0x0000000005027219 */ /* 0x000fe200000006ff */
[----:B------:R-:W-:Y:S01]  /*0270*/  ULEA UR5, UR6, UR5, 0x18 ;  /* 0x0000000506057291 */ /* 0x000fe2000f8ec0ff */
[----:B------:R-:W-:Y:S01]  /*0280*/  IMAD.SHL.U32 R0, R0, 0x20, RZ ;  /* 0x0000002000007824 */ /* 0x000fe200078e00ff */
[----:B------:R-:W-:-:S04]  /*0290*/  SHF.L.U32 R3, R4, R3, RZ ;  /* 0x0000000304037219 */ /* 0x000fc800000006ff */
[----:B------:R-:W-:-:S05]  /*02a0*/  LOP3.LUT R2, R3, R2, RZ, 0xfc, !PT ;  /* 0x0000000203027212 */ /* 0x000fca00078efcff */
[----:B------:R0:W-:Y:S04]  /*02b0*/  ATOMS.OR RZ, [UR5], R2 ;  /* 0x00000002ffff798c */ /* 0x0001e8000b000005 */
[----:B------:R0:W-:Y:S01]  /*02c0*/  STS [UR4], R0 ;  /* 0x00000000ff007988 */ /* 0x0001e20008000804 */
[----:B------:R-:W-:Y:S05]  /*02d0*/  BRA `(.L_x_2) ;  /* 0x0000000000107947 */ /* 0x000fea0003800000 */
.L_x_1:
[----:B------:R-:W-:Y:S01]  /*02e0*/  IMAD.MOV.U32 R0, RZ, RZ, -0x1 ;  /* 0xffffffffff007424 */ /* 0x000fe200078e00ff */
[----:B------:R-:W-:-:S04]  /*02f0*/  MOV R2, 0x320 ;  /* 0x0000032000027802 */ /* 0x000fc80000000f00 */
[----:B------:R0:W-:Y:S03]  /*0300*/  STS [UR4], R0 ;  /* 0x00000000ff007988 */ /* 0x0001e60008000804 */
[----:B0-----:R-:W-:Y:S05]  /*0310*/  CALL.REL.NOINC `($__internal_1_$__cuda_sm10x_tcgen05_guardrail_trap_phase_invalid_during_alloc) ;  /* 0x000000b000987944 */ /* 0x001fea0003c00000 */
.L_x_2:
[----:B------:R-:W-:Y:S05]  /*0320*/  WARPSYNC.ALL ;  /* 0x0000000000007948 */ /* 0x000fea0003800000 */
[----:B------:R-:W-:Y:S01]  /*0330*/  NOP ;  /* 0x0000000000007918 */ /* 0x000fe20000000000 */
.L_x_0:
[----:B------:R-:W1:Y:S08]  /*0340*/  LDC.64 R42, c[0x0][0x398] ;  /* 0x0000e600ff2a7b82 */ /* 0x000e700000000a00 */
[----:B------:R-:W2:Y:S02]  /*0350*/  S2UR UR5, SR_CgaSize ;  /* 0x00000000000579c3 */ /* 0x000ea40000008a00 */
[----:B--2---:R-:W-:-:S12]  /*0360*/  UIMAD UR5, UR5, -0xa0, URZ ;  /* 0xffffff60050578a4 */ /* 0x004fd8000f8e02ff */
[----:B------:R-:W2:Y:S01]  /*0370*/  LDCU UR5, c[0x0][UR5+0x2b0] ;  /* 0x00005600050577ac */ /* 0x000ea20008000800 */
[----:B------:R-:W3:Y:S01]  /*0380*/  S2R R12, SR_CgaCtaId ;  /* 0x00000000000c7919 */ /* 0x000ee20000008800 */
[----:B------:R-:W-:Y:S02]  /*0390*/  SHF.R.U32.HI R179, RZ, 0x5, R86 ;  /* 0x00000005ffb37819 */ /* 0x000fe40000011656 */
[----:B------:R-:W-:Y:S01]  /*03a0*/  LOP3.LUT R146, R86, 0x7f, RZ, 0xc0, !PT ;  /* 0x0000007f56927812 */ /* 0x000fe200078ec0ff */
[----:B------:R-:W4:Y:S01]  /*03b0*/  S2UR UR4, SR_CTAID.X ;  /* 0x00000000000479c3 */ /* 0x000f220000002500 */
[----:B01----:R-:W-:Y:S01]  /*03c0*/  VIADD R0, R43, 0xff ;  /* 0x000000ff2b007836 */ /* 0x003fe20000000000 */
[----:B------:R-:W-:-:S04]  /*03d0*/  IABS R11, R42 ;  /* 0x0000002a000b7213 */ /* 0x000fc80000000000 */
[----:B------:R-:W-:Y:S02]  /*03e0*/  SHF.R.S32.HI R3, RZ, 0x1f, R0 ;  /* 0x0000001fff037819 */ /* 0x000fe40000011400 */
[----:B----4-:R-:W-:Y:S01]  /*03f0*/  I2FP.F32.U32 R5, UR4 ;  /* 0x0000000400057c45 */ /* 0x010fe20008201000 */
[----:B------:R-:W0:Y:S01]  /*0400*/  S2UR UR4, SR_CgaCtaId ;  /* 0x00000000000479c3 */ /* 0x000e220000008800 */
[----:B------:R-:W-:Y:S01]  /*0410*/  LEA.HI R3, R3, R0, RZ, 0x8 ;  /* 0x0000000003037211 */ /* 0x000fe200078f40ff */
[----:B---3--:R-:W-:Y:S02]  /*0420*/  IMAD.SHL.U32 R148, R12, 0x80, RZ ;  /* 0x000000800c947824 */ /* 0x008fe400078e00ff */
[----:B--2---:R-:W-:Y:S01]  /*0430*/  FMUL R5, R5, UR5 ;  /* 0x0000000505057c20 */ /* 0x004fe20008400000 */
[----:B------:R-:W-:-:S05]  /*0440*/  SHF.R.S32.HI R3, RZ, 0x8, R3 ;  /* 0x00000008ff037819 */ /* 0x000fca0000011403 */
[----:B------:R-:W-:Y:S01]  /*0450*/  IMAD.SHL.U32 R4, R3, 0x8, RZ ;  /* 0x0000000803047824 */ /* 0x000fe200078e00ff */
[----:B------:R-:W-:Y:S04]  /*0460*/  F2I.U32.TRUNC.NTZ R5, R5 ;  /* 0x0000000500057305 */ /* 0x000fe8000020f000 */
[----:B------:R-:W-:-:S04]  /*0470*/  IABS R7, R4 ;  /* 0x0000000400077213 */ /* 0x000fc80000000000 */
[----:B------:R-:W1:Y:S08]  /*0480*/  I2F.RP R0, R7 ;  /* 0x0000000700007306 */ /* 0x000e700000209400 */
[----:B-1----:R-:W1:Y:S02]  /*0490*/  MUFU.RCP R0, R0 ;  /* 0x0000000000007308 */ /* 0x002e640000001000 */
[----:B-1----:R-:W-:Y:S01]  /*04a0*/  VIADD R2, R0, 0xffffffe ;  /* 0x0ffffffe00027836 */ /* 0x002fe20000000000 */
[----:B------:R-:W-:-:S05]  /*04b0*/  IABS R0, R5 ;  /* 0x0000000500007213 */ /* 0x000fca0000000000 */
[----:B------:R1:W2:Y:S02]  /*04c0*/  F2I.FTZ.U32.TRUNC.NTZ R3, R2 ;  /* 0x0000000200037305 */ /* 0x0002a4000021f000 */
[----:B-1----:R-:W-:Y:S02]  /*04d0*/  IMAD.MOV.U32 R2, RZ, RZ, RZ ;  /* 0x000000ffff027224 */ /* 0x002fe400078e00ff */
[----:B--2---:R-:W-:-:S04]  /*04e0*/  IMAD.MOV R6, RZ, RZ, -R3 ;  /* 0x000000ffff067224 */ /* 0x004fc800078e0a03 */
[----:B------:R-:W-:Y:S01]  /*04f0*/  IMAD R9, R6, R7, RZ ;  /* 0x0000000706097224 */ /* 0x000fe200078e02ff */
[----:B------:R-:W-:-:S03]  /*0500*/  IABS R6, R4 ;  /* 0x0000000400067213 */ /* 0x000fc60000000000 */
[----:B------:R-:W-:-:S04]  /*0510*/  IMAD.HI.U32 R3, R3, R9, R2 ;  /* 0x0000000903037227 */ /* 0x000fc800078e0002 */
[----:B------:R-:W-:Y:S02]  /*0520*/  IMAD.MOV R2, RZ, RZ, -R6 ;  /* 0x000000ffff027224 */ /* 0x000fe400078e0a06 */
[----:B------:R-:W-:-:S04]  /*0530*/  IMAD.HI.U32 R3, R3, R0, RZ ;  /* 0x0000000003037227 */ /* 0x000fc800078e00ff */
[----:B------:R-:W-:Y:S01]  /*0540*/  IMAD R0, R3, R2, R0 ;  /* 0x0000000203007224 */ /* 0x000fe200078e0200 */
[----:B------:R-:W-:Y:S04]  /*0550*/  BAR.SYNC.DEFER_BLOCKING 0x0 ;  /* 0x0000000000007b1d */ /* 0x000fe80000010000 */
[----:B------:R-:W-:-:S13]  /*0560*/  ISETP.GT.U32.AND P1, PT, R7, R0, PT ;  /* 0x000000000700720c */ /* 0x000fda0003f24070 */
[----:B------:R-:W-:Y:S02]  /*0570*/  @!P1 IMAD.IADD R0, R0, 0x1, -R7 ;  /* 0x0000000100009824 */ /* 0x000fe400078e0a07 */
[----:B------:R-:W-:Y:S01]  /*0580*/  @!P1 VIADD R3, R3, 0x1 ;  /* 0x0000000103039836 */ /* 0x000fe20000000000 */
[----:B------:R-:W-:Y:S02]  /*0590*/  ISETP.NE.AND P1, PT, R4, RZ, PT ;  /* 0x000000ff0400720c */ /* 0x000fe40003f25270 */
[----:B------:R-:W-:Y:S02]  /*05a0*/  ISETP.GE.U32.AND P0, PT, R0, R7, PT ;  /* 0x000000070000720c */ /* 0x000fe40003f06070 */
[----:B------:R-:W-:-:S04]  /*05b0*/  LOP3.LUT R0, R5, R4, RZ, 0x3c, !PT ;  /* 0x0000000405007212 */ /* 0x000fc800078e3cff */
[----:B------:R-:W-:Y:S01]  /*05c0*/  ISETP.GE.AND P2, PT, R0, RZ, PT ;  /* 0x000000ff0000720c */ /* 0x000fe20003f46270 */
[----:B------:R-:W-:-:S06]  /*05d0*/  VIADD R0, R42, 0xff ;  /* 0x000000ff2a007836 */ /* 0x000fcc0000000000 */
[----:B------:R-:W-:-:S04]  /*05e0*/  @P0 VIADD R3, R3, 0x1 ;  /* 0x0000000103030836 */ /* 0x000fc80000000000 */
[----:B------:R-:W-:Y:S01]  /*05f0*/  IMAD.MOV.U32 R2, RZ, RZ, R3 ;  /* 0x000000ffff027224 */ /* 0x000fe200078e0003 */
[----:B------:R-:W-:-:S03]  /*0600*/  SHF.R.S32.HI R3, RZ, 0x1f, R0 ;  /* 0x0000001fff037819 */ /* 0x000fc60000011400 */
[----:B------:R-:W-:Y:S01]  /*0610*/  @!P2 IMAD.MOV R2, RZ, RZ, -R2 ;  /* 0x000000ffff02a224 */ /* 0x000fe200078e0a02 */
[----:B------:R-:W-:Y:S02]  /*0620*/  @!P1 LOP3.LUT R2, RZ, R4, RZ, 0x33, !PT ;  /* 0x00000004ff029212 */ /* 0x000fe400078e33ff */
[----:B------:R-:W-:-:S03]  /*0630*/  LEA.HI R3, R3, R0, RZ, 0x8 ;  /* 0x0000000003037211 */ /* 0x000fc600078f40ff */
[----:B------:R-:W-:Y:S02]  /*0640*/  IMAD.SHL.U32 R9, R2, 0x8, RZ ;  /* 0x0000000802097824 */ /* 0x000fe400078e00ff */
[----:B------:R-:W-:-:S03]  /*0650*/  IMAD.MOV R2, RZ, RZ, -R2 ;  /* 0x000000ffff027224 */ /* 0x000fc600078e0a02 */
[----:B------:R-:W-:Y:S01]  /*0660*/  LEA.HI.SX32 R3, R3, -R9, 0x18 ;  /* 0x8000000903037211 */ /* 0x000fe200078fc2ff */
[----:B------:R-:W-:Y:S02]  /*0670*/  IMAD R10, R4, R2, R5 ;  /* 0x00000002040a7224 */ /* 0x000fe400078e0205 */
[----:B------:R-:W-:Y:S01]  /*0680*/  IMAD.MOV.U32 R2, RZ, RZ, RZ ;  /* 0x000000ffff027224 */ /* 0x000fe200078e00ff */
[----:B------:R-:W-:Y:S02]  /*0690*/  VIMNMX R13, PT, PT, R3, 0x8, PT ;  /* 0x00000008030d7848 */ /* 0x000fe40003fe0100 */
[----:B------:R-:W-:Y:S02]  /*06a0*/  IABS R7, R10 ;  /* 0x0000000a00077213 */ /* 0x000fe40000000000 */
[-C--:B------:R-:W-:Y:S02]  /*06b0*/  IABS R8, R13.reuse ;  /* 0x0000000d00087213 */ /* 0x080fe40000000000 */
[----:B------:R-:W-:-:S02]  /*06c0*/  IABS R4, R13 ;  /* 0x0000000d00047213 */ /* 0x000fc40000000000 */
[----:B------:R-:W1:Y:S08]  /*06d0*/  I2F.RP R0, R8 ;  /* 0x0000000800007306 */ /* 0x000e700000209400 */
[----:B-1----:R-:W1:Y:S02]  /*06e0*/  MUFU.RCP R0, R0 ;  /* 0x0000000000007308 */ /* 0x002e640000001000 */
[----:B-1----:R-:W-:-:S06]  /*06f0*/  VIADD R3, R0, 0xffffffe ;  /* 0x0ffffffe00037836 */ /* 0x002fcc0000000000 */
[----:B------:R-:W1:Y:S02]  /*0700*/  F2I.FTZ.U32.TRUNC.NTZ R3, R3 ;  /* 0x0000000300037305 */ /* 0x000e64000021f000 */
[----:B-1----:R-:W-:-:S04]  /*0710*/  IMAD.MOV R6, RZ, RZ, -R3 ;  /* 0x000000ffff067224 */ /* 0x002fc800078e0a03 */
[----:B------:R-:W-:-:S04]  /*0720*/  IMAD.MOV.U32 R5, RZ, RZ, R6 ;  /* 0x000000ffff057224 */ /* 0x000fc800078e0006 */
[----:B------:R-:W-:-:S04]  /*0730*/  IMAD R5, R5, R8, RZ ;  /* 0x0000000805057224 */ /* 0x000fc800078e02ff */
[----:B------:R-:W-:-:S04]  /*0740*/  IMAD.HI.U32 R2, R3, R5, R2 ;  /* 0x0000000503027227 */ /* 0x000fc800078e0002 */
[----:B------:R-:W-:Y:S02]  /*0750*/  IMAD.MOV R3, RZ, RZ, -R4 ;  /* 0x000000ffff037224 */ /* 0x000fe400078e0a04 */
[----:B------:R-:W-:Y:S01]  /*0760*/  IMAD.HI.U32 R0, R2, R7, RZ ;  /* 0x0000000702007227 */ /* 0x000fe200078e00ff */
[----:B------:R-:W1:Y:S01]  /*0770*/  I2F.RP R4, R11 ;  /* 0x0000000b00047306 */ /* 0x000e620000209400 */
[----:B------:R-:W-:Y:S02]  /*0780*/  IABS R2, R43 ;  /* 0x0000002b00027213 */ /* 0x000fe40000000000 */
[----:B------:R-:W-:-:S05]  /*0790*/  IMAD R3, R0, R3, R7 ;  /* 0x0000000300037224 */ /* 0x000fca00078e0207 */
[----:B------:R-:W-:Y:S01]  /*07a0*/  ISETP.GT.U32.AND P1, PT, R8, R3, PT ;  /* 0x000000030800720c */ /* 0x000fe20003f24070 */
[----:B------:R-:W2:Y:S08]  /*07b0*/  I2F.RP R6, R2 ;  /* 0x0000000200067306 */ /* 0x000eb00000209400 */
[----:B-1----:R-:W1:Y:S04]  /*07c0*/  MUFU.RCP R4, R4 ;  /* 0x0000000400047308 */ /* 0x002e680000001000 */
[----:B------:R-:W-:-:S02]  /*07d0*/  @!P1 IMAD.IADD R3, R3, 0x1, -R8 ;  /* 0x0000000103039824 */ /* 0x000fc400078e0a08 */
[----:B------:R-:W-:Y:S01]  /*07e0*/  @!P1 VIADD R0, R0, 0x1 ;  /* 0x0000000100009836 */ /* 0x000fe20000000000 */
[----:B------:R-:W-:Y:S01]  /*07f0*/  ISETP.NE.AND P1, PT, R13, RZ, PT ;  /* 0x000000ff0d00720c */ /* 0x000fe20003f25270 */
[----:B--2---:R-:W2:Y:S01]  /*0800*/  MUFU.RCP R6, R6 ;  /* 0x0000000600067308 */ /* 0x004ea20000001000 */
[----:B------:R-:W-:Y:S02]  /*0810*/  ISETP.GE.U32.AND P0, PT, R3, R8, PT ;  /* 0x000000080300720c */ /* 0x000fe40003f06070 */
[----:B------:R-:W-:-:S04]  /*0820*/  LOP3.LUT R3, R10, R13, RZ, 0x3c, !PT ;  /* 0x0000000d0a037212 */ /* 0x000fc800078e3cff */
[----:B------:R-:W-:Y:S02]  /*0830*/  ISETP.GE.AND P2, PT, R3, RZ, PT ;  /* 0x000000ff0300720c */ /* 0x000fe40003f46270 */
[----:B------:R-:W-:Y:S01]  /*0840*/  MOV R3, 0x400 ;  /* 0x0000040000037802 */ /* 0x000fe20000000f00 */
[----:B-1----:R-:W-:-:S03]  /*0850*/  VIADD R5, R4, 0xffffffe ;  /* 0x0ffffffe04057836 */ /* 0x002fc60000000000 */
[----:B------:R-:W-:Y:S01]  /*0860*/  R2UR UR16, R3 ;  /* 0x00000000031072ca */ /* 0x000fe200000e0000 */
[----:B------:R-:W-:Y:S02]  /*0870*/  @P0 VIADD R0, R0, 0x1 ;  /* 0x0000000100000836 */ /* 0x000fe40000000000 */
[----:B------:R-:W1:Y:S01]  /*0880*/  F2I.FTZ.U32.TRUNC.NTZ R5, R5 ;  /* 0x0000000500057305 */ /* 0x000e62000021f000 */
[----:B--2---:R-:W-:Y:S02]  /*0890*/  VIADD R7, R6, 0xffffffe ;  /* 0x0ffffffe06077836 */ /* 0x004fe40000000000 */
[----:B------:R-:W-:Y:S02]  /*08a0*/  IMAD.MOV.U32 R145, RZ, RZ, R0 ;  /* 0x000000ffff917224 */ /* 0x000fe400078e0000 */
[----:B------:R-:W-:Y:S02]  /*08b0*/  IMAD.SHL.U32 R3, R12, 0x40, RZ ;  /* 0x000000400c037824 */ /* 0x000fe400078e00ff */
[----:B------:R-:W-:Y:S01]  /*08c0*/  @!P2 IMAD.MOV R145, RZ, RZ, -R145 ;  /* 0x000000ffff91a224 */ /* 0x000fe200078e0a91 */
[----:B------:R-:W-:Y:S01]  /*08d0*/  @!P1 LOP3.LUT R145, RZ, R13, RZ, 0x33, !PT ;  /* 0x0000000dff919212 */ /* 0x000fe200078e33ff */
[----:B------:R-:W2:Y:S01]  /*08e0*/  F2I.FTZ.U32.TRUNC.NTZ R7, R7 ;  /* 0x0000000700077305 */ /* 0x000ea2000021f000 */
[----:B------:R-:W-:Y:S01]  /*08f0*/  LOP3.LUT R3, R3, 0x80, RZ, 0xc0, !PT ;  /* 0x0000008003037812 */ /* 0x000fe200078ec0ff */
[----:B0-----:R-:W-:Y:S01]  /*0900*/  ULEA UR16, UR4, UR16, 0x18 ;  /* 0x0000001004107291 */ /* 0x001fe2000f8ec0ff */
[----:B------:R-:W-:-:S02]  /*0910*/  IMAD.MOV.U32 R6, RZ, RZ, RZ ;  /* 0x000000ffff067224 */ /* 0x000fc400078e00ff */
[----:B------:R-:W-:Y:S02]  /*0920*/  IMAD.MOV R0, RZ, RZ, -R145 ;  /* 0x000000ffff007224 */ /* 0x000fe400078e0a91 */
[----:B-1----:R-:W-:Y:S02]  /*0930*/  IMAD.MOV R4, RZ, RZ, -R5 ;  /* 0x000000ffff047224 */ /* 0x002fe400078e0a05 */
[----:B------:R-:W-:Y:S02]  /*0940*/  IMAD R0, R13, R0, R10 ;  /* 0x000000000d007224 */ /* 0x000fe400078e020a */
[----:B------:R-:W-:Y:S01]  /*0950*/  IMAD.SHL.U32 R145, R145, 0x100, RZ ;  /* 0x0000010091917824 */ /* 0x000fe200078e00ff */
[----:B------:R-:W0:Y:S01]  /*0960*/  LDS R15, [UR16] ;  /* 0x00000010ff0f7984 */ /* 0x000e220008000800 */
[----:B------:R-:W-:Y:S02]  /*0970*/  IMAD.IADD R0, R9, 0x1, R0 ;  /* 0x0000000109007824 */ /* 0x000fe400078e0200 */
[----:B------:R-:W-:-:S02]  /*0980*/  IMAD R9, R4, R11, RZ ;  /* 0x0000000b04097224 */ /* 0x000fc400078e02ff */
[----:B------:R-:W-:Y:S02]  /*0990*/  IMAD R3, R0, 0x100, R3 ;  /* 0x0000010000037824 */ /* 0x000fe400078e0203 */
[----:B------:R-:W-:Y:S02]  /*09a0*/  IMAD.IADD R0, R179, 0x1, R148 ;  /* 0x00000001b3007824 */ /* 0x000fe400078e0294 */
[----:B--2---:R-:W-:Y:S02]  /*09b0*/  IMAD.MOV R13, RZ, RZ, -R7 ;  /* 0x000000ffff0d7224 */ /* 0x004fe400078e0a07 */
[----:B------:R-:W-:Y:S01]  /*09c0*/  IMAD.MOV.U32 R4, RZ, RZ, RZ ;  /* 0x000000ffff047224 */ /* 0x000fe200078e00ff */
[----:B------:R-:W-:Y:S01]  /*09d0*/  LOP3.LUT R8, R145, 0x83, R0, 0xf8, !PT ;  /* 0x0000008391087812 */ /* 0x000fe200078ef800 */
[----:B------:R-:W-:Y:S02]  /*09e0*/  IMAD.IADD R0, R146, 0x1, R3 ;  /* 0x0000000192007824 */ /* 0x000fe400078e0203 */
[----:B------:R-:W-:Y:S01]  /*09f0*/  IMAD.HI.U32 R4, R5, R9, R4 ;  /* 0x0000000905047227 */ /* 0x000fe200078e0004 */
[----:B------:R-:W-:-:S02]  /*0a00*/  IABS R9, R8 ;  /* 0x0000000800097213 */ /* 0x000fc40000000000 */
[----:B------:R-:W-:Y:S01]  /*0a10*/  IABS R5, R0 ;  /* 0x0000000000057213 */ /* 0x000fe20000000000 */
[----:B------:R-:W-:Y:S01]  /*0a20*/  IMAD R3, R13, R2, RZ ;  /* 0x000000020d037224 */ /* 0x000fe200078e02ff */
[C---:B------:R-:W-:Y:S02]  /*0a30*/  LOP3.LUT R14, R8.reuse, 0x4, RZ, 0xfc, !PT ;  /* 0x00000004080e7812 */ /* 0x040fe400078efcff */
[C---:B------:R-:W-:Y:S01]  /*0a40*/  LOP3.LUT R16, R8.reuse, 0x8, RZ, 0xfc, !PT ;  /* 0x0000000808107812 */ /* 0x040fe200078efcff */
[----:B------:R-:W-:Y:S01]  /*0a50*/  IMAD.HI.U32 R6, R7, R3, R6 ;  /* 0x0000000307067227 */ /* 0x000fe200078e0006 */
[----:B------:R-:W-:Y:S02]  /*0a60*/  LOP3.LUT R17, R8, 0xc, RZ, 0xfc, !PT ;  /* 0x0000000c08117812 */ /* 0x000fe400078efcff */
[----:B------:R-:W-:Y:S01]  /*0a70*/  IABS R13, R16 ;  /* 0x00000010000d7213 */ /* 0x000fe20000000000 */
[----:B------:R-:W-:Y:S01]  /*0a80*/  IMAD.MOV.U32 R7, RZ, RZ, R9 ;  /* 0x000000ffff077224 */ /* 0x000fe200078e0009 */
[----:B------:R-:W-:Y:S01]  /*0a90*/  IABS R9, R14 ;  /* 0x0000000e00097213 */ /* 0x000fe20000000000 */
[----:B------:R-:W-:-:S04]  /*0aa0*/  IMAD.HI.U32 R4, R4, R5, RZ ;  /* 0x0000000504047227 */ /* 0x000fc800078e00ff */
[----:B------:R-:W-:-:S04]  /*0ab0*/  IMAD.HI.U32 R3, R6, R7, RZ ;  /* 0x0000000706037227 */ /* 0x000fc800078e00ff */
[----:B------:R-:W-:Y:S02]  /*0ac0*/  IMAD.MOV R3, RZ, RZ, -R3 ;  /* 0x000000ffff037224 */ /* 0x000fe400078e0a03 */
[----:B------:R-:W-:Y:S01]  /*0ad0*/  IMAD.MOV R4, RZ, RZ, -R4 ;  /* 0x000000ffff047224 */ /* 0x000fe200078e0a04 */
[----:B0-----:R-:W-:Y:S01]  /*0ae0*/  R2UR UR17, R15 ;  /* 0x000000000f1172ca */ /* 0x001fe200000e0000 */
[C---:B------:R-:W-:Y:S01]  /*0af0*/  IMAD R3, R2.reuse, R3, R7 ;  /* 0x0000000302037224 */ /* 0x040fe200078e0207 */
[----:B------:R-:W-:Y:S01]  /*0b00*/  IABS R15, R17 ;  /* 0x00000011000f7213 */ /* 0x000fe20000000000 */
[----:B------:R-:W-:Y:S02]  /*0b10*/  IMAD R4, R11, R4, R5 ;  /* 0x000000040b047224 */ /* 0x000fe400078e0205 */
[----:B------:R-:W-:Y:S01]  /*0b20*/  IMAD.SHL.U32 R7, R179, 0x200000, RZ ;  /* 0x00200000b3077824 */ /* 0x000fe200078e00ff */
[----:B------:R-:W-:Y:S01]  /*0b30*/  BAR.SYNC.DEFER_BLOCKING 0x0 ;  /* 0x0000000000007b1d */ /* 0x000fe20000010000 */
[----:B------:R-:W-:Y:S01]  /*0b40*/  ISETP.GT.U32.AND P1, PT, R2, R3, PT ;  /* 0x000000030200720c */ /* 0x000fe20003f24070 */
[----:B------:R-:W-:Y:S01]  /*0b50*/  IMAD.HI.U32 R5, R6, R9, RZ ;  /* 0x0000000906057227 */ /* 0x000fe200078e00ff */
[----:B------:R-:W-:-:S02]  /*0b60*/  ISETP.GT.U32.AND P0, PT, R11, R4, PT ;  /* 0x000000040b00720c */ /* 0x000fc40003f04070 */
[----:B------:R-:W-:Y:S01]  /*0b70*/  LOP3.LUT R7, R7, 0x600000, RZ, 0xc0, !PT ;  /* 0x0060000007077812 */ /* 0x000fe200078ec0ff */
[----:B------:R-:W-:Y:S02]  /*0b80*/  IMAD.MOV R10, RZ, RZ, -R5 ;  /* 0x000000ffff0a7224 */ /* 0x000fe400078e0a05 */
[----:B------:R-:W-:Y:S01]  /*0b90*/  IMAD.HI.U32 R5, R6, R13, RZ ;  /* 0x0000000d06057227 */ /* 0x000fe200078e00ff */
[----:B------:R-:W-:-:S03]  /*0ba0*/  R2UR UR12, R7 ;  /* 0x00000000070c72ca */ /* 0x000fc600000e0000 */
[----:B------:R-:W-:Y:S02]  /*0bb0*/  IMAD R7, R2, R10, R9 ;  /* 0x0000000a02077224 */ /* 0x000fe400078e0209 */
[----:B------:R-:W-:Y:S02]  /*0bc0*/  @!P1 IMAD.IADD R3, R3, 0x1, -R2 ;  /* 0x0000000103039824 */ /* 0x000fe400078e0a02 */
[----:B------:R-:W-:Y:S01]  /*0bd0*/  @!P0 IMAD.IADD R4, R4, 0x1, -R11 ;  /* 0x0000000104048824 */ /* 0x000fe200078e0a0b */
[C---:B------:R-:W-:Y:S01]  /*0be0*/  ISETP.GT.U32.AND P5, PT, R2.reuse, R7, PT ;  /* 0x000000070200720c */ /* 0x040fe20003fa4070 */
[----:B------:R-:W-:Y:S01]  /*0bf0*/  IMAD.MOV R5, RZ, RZ, -R5 ;  /* 0x000000ffff057224 */ /* 0x000fe200078e0a05 */
[C---:B------:R-:W-:Y:S02]  /*0c00*/  ISETP.GT.U32.AND P1, PT, R2.reuse, R3, PT ;  /* 0x000000030200720c */ /* 0x040fe40003f24070 */
[----:B------:R-:W-:Y:S01]  /*0c10*/  ISETP.GT.U32.AND P4, PT, R11, R4, PT ;  /* 0x000000040b00720c */ /* 0x000fe20003f84070 */
[----:B------:R-:W-:-:S02]  /*0c20*/  IMAD R9, R2, R5, R13 ;  /* 0x0000000502097224 */ /* 0x000fc400078e020d */
[----:B------:R-:W-:Y:S01]  /*0c30*/  IMAD.HI.U32 R5, R6, R15, RZ ;  /* 0x0000000f06057227 */ /* 0x000fe200078e00ff */
[----:B------:R-:W-:Y:S09]  /*0c40*/  BRA.U UP0, `(.L_x_5) ;  /* 0x0000000100187547 */ /* 0x000ff2000b800000 */
[----:B------:R-:W-:Y:S01]  /*0c50*/  ELECT P0, URZ, PT ;  /* 0x0000000000ff782f */ /* 0x000fe20003800000 */
[----:B------:R-:W-:Y:S01]  /*0c60*/  IMAD.MOV.U32 R10, RZ, RZ, 0x1 ;  /* 0x00000001ff0a7424 */ /* 0x000fe200078e00ff */
[----:B------:R-:W-:Y:S11]  /*0c70*/  UVIRTCOUNT.DEALLOC.SMPOOL 0x80 ;  /* 0x000000800000784c */ /* 0x000ff60000000000 */
[----:B------:R-:W-:-:S04]  /*0c80*/  @P0 MOV R13, 0x40 ;  /* 0x00000040000d0802 */ /* 0x000fc80000000f00 */
[----:B------:R-:W-:-:S05]  /*0c90*/  @P0 LEA R13, R12, R13, 0x18 ;  /* 0x0000000d0c0d0211 */ /* 0x000fca00078ec0ff */
[----:B------:R0:W-:Y:S02]  /*0ca0*/  @P0 STS.U8 [R13], R10 ;  /* 0x0000000a0d000388 */ /* 0x0001e40000000000 */
.L_x_5:
[----:B------:R-:W-:Y:S01]  /*0cb0*/  ISETP.GT.U32.AND P3, PT, R2, R9, PT ;  /* 0x000000090200720c */ /* 0x000fe20003f64070 */
[--C-:B------:R-:W-:Y:S01]  /*0cc0*/  @!P5 IMAD.IADD R7, R7, 0x1, -R2.reuse ;  /* 0x000000010707d824 */ /* 0x100fe200078e0a02 */
[C---:B0-----:R-:W-:Y:S01]  /*0cd0*/  LOP3.LUT R10, R8.reuse, 0x10, RZ, 0xfc, !PT ;  /* 0x00000010080a7812 */ /* 0x041fe200078efcff */
[--C-:B------:R-:W-:Y:S01]  /*0ce0*/  @!P1 IMAD.IADD R3, R3, 0x1, -R2.reuse ;  /* 0x0000000103039824 */ /* 0x100fe200078e0a02 */
[----:B------:R-:W-:Y:S01]  /*0cf0*/  LOP3.LUT R13, R8, 0x18, RZ, 0xfc, !PT ;  /* 0x00000018080d7812 */ /* 0x000fe200078efcff */
[----:B------:R-:W-:Y:S01]  /*0d00*/  IMAD.MOV R5, RZ, RZ, -R5 ;  /* 0x000000ffff057224 */ /* 0x000fe200078e0a05 */
[----:B------:R-:W-:Y:S01]  /*0d10*/  ISETP.GT.U32.AND P5, PT, R2, R7, PT ;  /* 0x000000070200720c */ /* 0x000fe20003fa4070 */
[----:B------:R-:W-:Y:S01]  /*0d20*/  @!P4 IMAD.IADD R4, R4, 0x1, -R11 ;  /* 0x000000010404c824 */ /* 0x000fe200078e0a0b */
[----:B------:R-:W-:Y:S01]  /*0d30*/  ISETP.GE.AND P1, PT, R10, RZ, PT ;  /* 0x000000ff0a00720c */ /* 0x000fe20003f26270 */
[----:B------:R-:W-:Y:S01]  /*0d40*/  IMAD R11, R2, R5, R15 ;  /* 0x00000005020b7224 */ /* 0x000fe200078e020f */
[----:B------:R-:W-:Y:S01]  /*0d50*/  IABS R10, R10 ;  /* 0x0000000a000a7213 */ /* 0x000fe20000000000 */
[----:B------:R-:W-:Y:S01]  /*0d60*/  IMAD.MOV.U32 R5, RZ, RZ, R3 ;  /* 0x000000ffff057224 */ /* 0x000fe200078e0003 */
[----:B------:R-:W-:Y:S01]  /*0d70*/  ISETP.GE.AND P4, PT, R17, RZ, PT ;  /* 0x000000ff1100720c */ /* 0x000fe20003f86270 */
[--C-:B------:R-:W-:Y:S01]  /*0d80*/  @!P3 IMAD.IADD R9, R9, 0x1, -R2.reuse ;  /* 0x000000010909b824 */ /* 0x100fe200078e0a02 */
[----:B------:R-:W-:Y:S01]  /*0d90*/  IABS R17, R13 ;  /* 0x0000000d00117213 */ /* 0x000fe20000000000 */
[----:B------:R-:W-:Y:S01]  /*0da0*/  UIADD3 UR12, UPT, UPT, UR17, UR12, URZ ;  /* 0x0000000c110c7290 */ /* 0x000fe2000fffe0ff */
[----:B------:R-:W-:Y:S01]  /*0db0*/  ISETP.GE.AND P2, PT, R14, RZ, PT ;  /* 0x000000ff0e00720c */ /* 0x000fe20003f46270 */
[----:B------:R-:W-:Y:S01]  /*0dc0*/  UMOV UR4, 0x1 ;  /* 0x0000000100047882 */ /* 0x000fe20000000000 */
[----:B------:R-:W-:Y:S01]  /*0dd0*/  ISETP.GT.U32.AND P3, PT, R2, R9, PT ;  /* 0x000000090200720c */ /* 0x000fe20003f64070 */
[----:B------:R-:W-:Y:S01]  /*0de0*/  @!P5 IMAD.IADD R7, R7, 0x1, -R2 ;  /* 0x000000010707d824 */ /* 0x000fe200078e0a02 */
[----:B------:R-:W-:Y:S01]  /*0df0*/  ISETP.GE.AND P5, PT, R13, RZ, PT ;  /* 0x000000ff0d00720c */ /* 0x000fe20003fa6270 */
[----:B------:R-:W-:Y:S01]  /*0e00*/  IMAD.MOV.U32 R13, RZ, RZ, R10 ;  /* 0x000000ffff0d7224 */ /* 0x000fe200078e000a */
[----:B------:R-:W-:Y:S01]  /*0e10*/  LOP3.LUT R12, R8, 0x14, RZ, 0xfc, !PT ;  /* 0x00000014080c7812 */ /* 0x000fe200078efcff */
[----:B------:R-:W-:Y:S01]  /*0e20*/  UIADD3 UR10, UPT, UPT, UR16, 0x4000, URZ ;  /* 0x00004000100a7890 */ /* 0x000fe2000fffe0ff */
[----:B------:R-:W-:Y:S01]  /*0e30*/  ISETP.GE.AND P6, PT, R16, RZ, PT ;  /* 0x000000ff1000720c */ /* 0x000fe20003fc6270 */
[----:B------:R-:W-:Y:S01]  /*0e40*/  IMAD.HI.U32 R3, R6, R13, RZ ;  /* 0x0000000d06037227 */ /* 0x000fe200078e00ff */
[----:B------:R-:W-:Y:S01]  /*0e50*/  IABS R15, R12 ;  /* 0x0000000c000f7213 */ /* 0x000fe20000000000 */
[----:B------:R-:W-:Y:S01]  /*0e60*/  STTM.x128 tmem[UR12], RZ ;  /* 0x000000ff000079ed */ /* 0x000fe200083c000c */
[C---:B------:R-:W-:Y:S01]  /*0e70*/  ISETP.GE.AND P0, PT, R8.reuse, RZ, PT ;  /* 0x000000ff0800720c */ /* 0x040fe20003f06270 */
[----:B------:R-:W-:Y:S01]  /*0e80*/  IMAD.MOV R3, RZ, RZ, -R3 ;  /* 0x000000ffff037224 */ /* 0x000fe200078e0a03 */
[----:B------:R-:W-:Y:S01]  /*0e90*/  LOP3.LUT R14, R8, 0x1c, RZ, 0xfc, !PT ;  /* 0x0000001c080e7812 */ /* 0x000fe200078efcff */
[----:B------:R-:W-:Y:S01]  /*0ea0*/  @!P3 IMAD.IADD R9, R9, 0x1, -R2 ;  /* 0x000000010909b824 */ /* 0x000fe200078e0a02 */
[----:B------:R-:W-:Y:S01]  /*0eb0*/  ISETP.GT.U32.AND P3, PT, R2, R11, PT ;  /* 0x0000000b0200720c */ /* 0x000fe20003f64070 */
[----:B------:R-:W-:Y:S01]  /*0ec0*/  IMAD.HI.U32 R10, R6, R15, RZ ;  /* 0x0000000f060a7227 */ /* 0x000fe200078e00ff */
[----:B------:R-:W-:Y:S01]  /*0ed0*/  IABS R19, R14 ;  /* 0x0000000e00137213 */ /* 0x000fe20000000000 */
[----:B------:R-:W0:Y:S01]  /*0ee0*/  FENCE.VIEW.ASYNC.T ;  /* 0x00000000000073c6 */ /* 0x000e220000000200 */
[----:B------:R-:W-:Y:S01]  /*0ef0*/  LOP3.LUT R16, R8, 0x20, RZ, 0xfc, !PT ;  /* 0x0000002008107812 */ /* 0x000fe200078efcff */
[----:B------:R-:W-:Y:S01]  /*0f00*/  IMAD R3, R2, R3, R13 ;  /* 0x0000000302037224 */ /* 0x000fe200078e020d */
[----:B------:R-:W-:Y:S01]  /*0f10*/  LOP3.LUT R18, R8, 0x24, RZ, 0xfc, !PT ;  /* 0x0000002408127812 */ /* 0x000fe200078efcff */
[----:B------:R-:W-:Y:S01]  /*0f20*/  IMAD.MOV R10, RZ, RZ, -R10 ;  /* 0x000000ffff0a7224 */ /* 0x000fe200078e0a0a */
[----:B------:R-:W-:Y:S01]  /*0f30*/  IABS R21, R16 ;  /* 0x0000001000157213 */ /* 0x000fe20000000000 */
[----:B------:R-:W-:Y:S01]  /*0f40*/  @!P2 IMAD.MOV R7, RZ, RZ, -R7 ;  /* 0x000000ffff07a224 */ /* 0x000fe200078e0a07 */
[C---:B------:R-:W-:Y:S01]  /*0f50*/  ISETP.GT.U32.AND P2, PT, R2.reuse, R3, PT ;  /* 0x000000030200720c */ /* 0x040fe20003f44070 */
[----:B------:R-:W-:Y:S01]  /*0f60*/  IMAD R15, R2, R10, R15 ;  /* 0x0000000a020f7224 */ /* 0x000fe200078e020f */
[----:B------:R-:W-:Y:S01]  /*0f70*/  IABS R23, R18 ;  /* 0x0000001200177213 */ /* 0x000fe20000000000 */
[----:B------:R-:W-:Y:S01]  /*0f80*/  @!P3 IMAD.IADD R11, R11, 0x1, -R2 ;  /* 0x000000010b0bb824 */ /* 0x000fe200078e0a02 */
[----:B------:R-:W-:Y:S01]  /*0f90*/  LOP3.LUT R20, R8, 0x28, RZ, 0xfc, !PT ;  /* 0x0000002808147812 */ /* 0x000fe200078efcff */
[----:B------:R-:W-:Y:S01]  /*0fa0*/  @!P6 IMAD.MOV R9, RZ, RZ, -R9 ;  /* 0x000000ffff09e224 */ /* 0x000fe200078e0a09 */
[----:B------:R-:W-:Y:S01]  /*0fb0*/  ISETP.GT.U32.AND P6, PT, R2, R15, PT ;  /* 0x0000000f0200720c */ /* 0x000fe20003fc4070 */
[----:B------:R-:W-:Y:S01]  /*0fc0*/  IMAD.HI.U32 R10, R6, R19, RZ ;  /* 0x00000013060a7227 */ /* 0x000fe200078e00ff */
[----:B------:R-:W-:Y:S01]  /*0fd0*/  ISETP.GT.U32.AND P3, PT, R2, R11, PT ;  /* 0x0000000b0200720c */ /* 0x000fe20003f64070 */
[----:B------:R-:W1:Y:S01]  /*0fe0*/  LDCU UR5, c[0x0][0x3a4] ;  /* 0x00007480ff0577ac */ /* 0x000e620008000800 */
[----:B------:R-:W-:Y:S01]  /*0ff0*/  IABS R25, R20 ;  /* 0x0000001400197213 */ /* 0x000fe20000000000 */
[----:B------:R-:W-:Y:S01]  /*1000*/  @!P0 IMAD.MOV R5, RZ, RZ, -R5 ;  /* 0x000000ffff058224 */ /* 0x000fe200078e0a05 */
[----:B------:R-:W-:Y:S01]  /*1010*/  ISETP.GE.AND P0, PT, R12, RZ, PT ;  /* 0x000000ff0c00720c */ /* 0x000fe20003f06270 */
[----:B------:R-:W-:Y:S01]  /*1020*/  IMAD.HI.U32 R12, R6, R17, RZ ;  /* 0x00000011060c7227 */ /* 0x000fe200078e00ff */
[C---:B------:R-:W-:Y:S01]  /*1030*/  LOP3.LUT R22, R8.reuse, 0x2c, RZ, 0xfc, !PT ;  /* 0x0000002c08167812 */ /* 0x040fe200078efcff */
[----:B------:R-:W-:Y:S01]  /*1040*/  UMOV UR13, UR10 ;  /* 0x0000000a000d7c82 */ /* 0x000fe20008000000 */
[C---:B------:R-:W-:Y:S01]  /*1050*/  LOP3.LUT R24, R8.reuse, 0x54, RZ, 0xfc, !PT ;  /* 0x0000005408187812 */ /* 0x040fe200078efcff */
[----:B------:R-:W-:Y:S01]  /*1060*/  IMAD.MOV R10, RZ, RZ, -R10 ;  /* 0x000000ffff0a7224 */ /* 0x000fe200078e0a0a */
[----:B------:R-:W-:Y:S01]  /*1070*/  IABS R27, R22 ;  /* 0x00000016001b7213 */ /* 0x000fe20000000000 */
[----:B------:R-:W-:Y:S01]  /*1080*/  @!P2 IMAD.IADD R3, R3, 0x1, -R2 ;  /* 0x000000010303a824 */ /* 0x000fe200078e0a02 */
[----:B------:R-:W-:Y:S01]  /*1090*/  IABS R59, R24 ;  /* 0x00000018003b7213 */ /* 0x000fe20000000000 */
[----:B------:R-:W-:Y:S01]  /*10a0*/  IMAD.MOV R12, RZ, RZ, -R12 ;  /* 0x000000ffff0c7224 */ /* 0x000fe200078e0a0c */
[----:B------:R-:W-:Y:S01]  /*10b0*/  LOP3.LUT R26, R8, 0x58, RZ, 0xfc, !PT ;  /* 0x00000058081a7812 */ /* 0x000fe200078efcff */
[C---:B------:R-:W-:Y:S01]  /*10c0*/  IMAD R19, R2.reuse, R10, R19 ;  /* 0x0000000a02137224 */ /* 0x040fe200078e0213 */
[C---:B------:R-:W-:Y:S01]  /*10d0*/  ISETP.GT.U32.AND P2, PT, R2.reuse, R3, PT ;  /* 0x000000030200720c */ /* 0x040fe20003f44070 */
[--C-:B------:R-:W-:Y:S01]  /*10e0*/  @!P3 IMAD.IADD R11, R11, 0x1, -R2.reuse ;  /* 0x000000010b0bb824 */ /* 0x100fe200078e0a02 */
[----:B------:R-:W-:Y:S01]  /*10f0*/  IABS R61, R26 ;  /* 0x0000001a003d7213 */ /* 0x000fe20000000000 */
[----:B------:R-:W-:Y:S01]  /*1100*/  IMAD R17, R2, R12, R17 ;  /* 0x0000000c02117224 */ /* 0x000fe200078e0211 */
[C---:B------:R-:W-:Y:S01]  /*1110*/  LOP3.LUT R28, R8.reuse, 0x5c, RZ, 0xfc, !PT ;  /* 0x0000005c081c7812 */ /* 0x040fe200078efcff */
[----:B------:R-:W-:Y:S01]  /*1120*/  @!P6 IMAD.IADD R15, R15, 0x1, -R2 ;  /* 0x000000010f0fe824 */ /* 0x000fe200078e0a02 */
[----:B------:R-:W-:Y:S01]  /*1130*/  LOP3.LUT R30, R8, 0x60, RZ, 0xfc, !PT ;  /* 0x00000060081e7812 */ /* 0x000fe200078efcff */
[----:B------:R-:W-:Y:S01]  /*1140*/  @!P4 IMAD.MOV R11, RZ, RZ, -R11 ;  /* 0x000000ffff0bc224 */ /* 0x000fe200078e0a0b */
[----:B------:R-:W-:Y:S01]  /*1150*/  ISETP.GT.U32.AND P4, PT, R2, R19, PT ;  /* 0x000000130200720c */ /* 0x000fe20003f84070 */
[----:B------:R-:W-:Y:S01]  /*1160*/  IMAD.HI.U32 R12, R6, R21, RZ ;  /* 0x00000015060c7227 */ /* 0x000fe200078e00ff */
[C---:B------:R-:W-:Y:S01]  /*1170*/  ISETP.GT.U32.AND P3, PT, R2.reuse, R17, PT ;  /* 0x000000110200720c */ /* 0x040fe20003f64070 */
[----:B------:R-:W2:Y:S01]  /*1180*/  LDCU.128 UR20, c[0x0][0x380] ;  /* 0x00007000ff1477ac */ /* 0x000ea20008000c00 */
[----:B------:R-:W-:Y:S01]  /*1190*/  ISETP.GT.U32.AND P6, PT, R2, R15, PT ;  /* 0x0000000f0200720c */ /* 0x000fe20003fc4070 */
[----:B------:R-:W-:Y:S01]  /*11a0*/  IMAD.MOV R12, RZ, RZ, -R12 ;  /* 0x000000ffff0c7224 */ /* 0x000fe200078e0a0c */
[----:B------:R-:W-:Y:S01]  /*11b0*/  IABS R65, R30 ;  /* 0x0000001e00417213 */ /* 0x000fe20000000000 */
[----:B------:R-:W-:Y:S01]  /*11c0*/  IMAD.HI.U32 R10, R6, R23, RZ ;  /* 0x00000017060a7227 */ /* 0x000fe200078e00ff */
[C---:B------:R-:W-:Y:S01]  /*11d0*/  LOP3.LUT R34, R8.reuse, 0x68, RZ, 0xfc, !PT ;  /* 0x0000006808227812 */ /* 0x040fe200078efcff */
[----:B------:R-:W3:Y:S01]  /*11e0*/  LDC.64 R124, c[0x0][0x3a8] ;  /* 0x0000ea00ff7c7b82 */ /* 0x000ee20000000a00 */
[----:B------:R-:W-:Y:S01]  /*11f0*/  LOP3.LUT R32, R8, 0x64, RZ, 0xfc, !PT ;  /* 0x0000006408207812 */ /* 0x000fe200078efcff */
[C---:B------:R-:W-:Y:S01]  /*1200*/  IMAD R21, R2.reuse, R12, R21 ;  /* 0x0000000c02157224 */ /* 0x040fe200078e0215 */
[----:B------:R-:W-:Y:S01]  /*1210*/  IABS R69, R34 ;  /* 0x0000002200457213 */ /* 0x000fe20000000000 */
[----:B------:R-:W-:Y:S01]  /*1220*/  IMAD.MOV R10, RZ, RZ, -R10 ;  /* 0x000000ffff0a7224 */ /* 0x000fe200078e0a0a */
[----:B------:R-:W-:Y:S01]  /*1230*/  IABS R67, R32 ;  /* 0x0000002000437213 */ /* 0x000fe20000000000 */
[--C-:B------:R-:W-:Y:S01]  /*1240*/  @!P2 IMAD.IADD R3, R3, 0x1, -R2.reuse ;  /* 0x000000010303a824 */ /* 0x100fe200078e0a02 */
[C---:B------:R-:W-:Y:S01]  /*1250*/  ISETP.GT.U32.AND P2, PT, R2.reuse, R21, PT ;  /* 0x000000150200720c */ /* 0x040fe20003f44070 */
[----:B------:R-:W-:Y:S01]  /*1260*/  IMAD R23, R2, R10, R23 ;  /* 0x0000000a02177224 */ /* 0x000fe200078e0217 */
[C---:B------:R-:W-:Y:S01]  /*1270*/  LOP3.LUT R38, R8.reuse, 0x78, RZ, 0xfc, !PT ;  /* 0x0000007808267812 */ /* 0x040fe200078efcff */
[----:B------:R-:W-:Y:S01]  /*1280*/  IMAD.MOV.U32 R13, RZ, RZ, R3 ;  /* 0x000000ffff0d7224 */ /* 0x000fe200078e0003 */
[----:B------:R-:W-:Y:S01]  /*1290*/  LOP3.LUT R36, R8, 0x74, RZ, 0xfc, !PT ;  /* 0x0000007408247812 */ /* 0x000fe200078efcff */
[--C-:B------:R-:W-:Y:S01]  /*12a0*/  @!P4 IMAD.IADD R19, R19, 0x1, -R2.reuse ;  /* 0x000000011313c824 */ /* 0x100fe200078e0a02 */
[----:B------:R-:W-:Y:S01]  /*12b0*/  ISETP.GE.AND P4, PT, R14, RZ, PT ;  /* 0x000000ff0e00720c */ /* 0x000fe20003f86270 */
[--C-:B------:R-:W-:Y:S01]  /*12c0*/  @!P3 IMAD.IADD R17, R17, 0x1, -R2.reuse ;  /* 0x000000011111b824 */ /* 0x100fe200078e0a02 */
[----:B------:R-:W-:Y:S01]  /*12d0*/  LOP3.LUT R14, R8, 0x34, RZ, 0xfc, !PT ;  /* 0x00000034080e7812 */ /* 0x000fe200078efcff */
[----:B------:R-:W-:Y:S01]  /*12e0*/  @!P6 IMAD.IADD R15, R15, 0x1, -R2 ;  /* 0x000000010f0fe824 */ /* 0x000fe200078e0a02 */
[C---:B------:R-:W-:Y:S01]  /*12f0*/  ISETP.GT.U32.AND P6, PT, R2.reuse, R23, PT ;  /* 0x000000170200720c */ /* 0x040fe20003fc4070 */
[----:B------:R-:W-:Y:S01]  /*1300*/  @!P1 IMAD.MOV R13, RZ, RZ, -R13 ;  /* 0x000000ffff0d9224 */ /* 0x000fe200078e0a0d */
[----:B------:R-:W-:Y:S01]  /*1310*/  ISETP.GT.U32.AND P1, PT, R2, R19, PT ;  /* 0x000000130200720c */ /* 0x000fe20003f24070 */
[----:B------:R-:W-:Y:S01]  /*1320*/  IMAD.HI.U32 R10, R6, R25, RZ ;  /* 0x00000019060a7227 */ /* 0x000fe200078e00ff */
[----:B------:R-:W-:-:S02]  /*1330*/  ISETP.GT.U32.AND P3, PT, R2, R17, PT ;  /* 0x000000110200720c */ /* 0x000fc40003f64070 */
[----:B------:R-:W-:Y:S01]  /*1340*/  IABS R31, R14 ;  /* 0x0000000e001f7213 */ /* 0x000fe20000000000 */
[----:B------:R-:W-:Y:S01]  /*1350*/  IMAD.MOV R10, RZ, RZ, -R10 ;  /* 0x000000ffff0a7224 */ /* 0x000fe200078e0a0a */
[----:B------:R-:W-:Y:S01]  /*1360*/  IABS R77, R38 ;  /* 0x00000026004d7213 */ /* 0x000fe20000000000 */
[----:B------:R-:W-:Y:S01]  /*1370*/  IMAD.HI.U32 R12, R6, R27, RZ ;  /* 0x0000001b060c7227 */ /* 0x000fe200078e00ff */
[----:B------:R-:W-:Y:S02]  /*1380*/  IABS R75, R36 ;  /* 0x00000024004b7213 */ /* 0x000fe40000000000 */
[----:B------:R-:W-:Y:S01]  /*1390*/  PRMT R167, RZ, 0x7610, R167 ;  /* 0x00007610ffa77816 */ /* 0x000fe200000000a7 */
[----:B------:R-:W-:Y:S01]  /*13a0*/  @!P2 IMAD.IADD R21, R21, 0x1, -R2 ;  /* 0x000000011515a824 */ /* 0x000fe200078e0a02 */
[----:B------:R-:W-:Y:S01]  /*13b0*/  ISETP.GE.AND P2, PT, R18, RZ, PT ;  /* 0x000000ff1200720c */ /* 0x000fe20003f46270 */
[----:B------:R-:W-:Y:S01]  /*13c0*/  IMAD R3, R2, R10, R25 ;  /* 0x0000000a02037224 */ /* 0x000fe200078e0219 */
[C---:B------:R-:W-:Y:S01]  /*13d0*/  LOP3.LUT R10, R8.reuse, 0x30, RZ, 0xfc, !PT ;  /* 0x00000030080a7812 */ /* 0x040fe200078efcff */
[----:B------:R-:W-:Y:S01]  /*13e0*/  IMAD.MOV R12, RZ, RZ, -R12 ;  /* 0x000000ffff0c7224 */ /* 0x000fe200078e0a0c */
[----:B------:R-:W-:Y:S01]  /*13f0*/  LOP3.LUT R18, R8, 0x48, RZ, 0xfc, !PT ;  /* 0x0000004808127812 */ /* 0x000fe200078efcff */
[--C-:B------:R-:W-:Y:S01]  /*1400*/  @!P6 IMAD.IADD R23, R23, 0x1, -R2.reuse ;  /* 0x000000011717e824 */ /* 0x100fe200078e0a02 */
[C---:B------:R-:W-:Y:S01]  /*1410*/  ISETP.GT.U32.AND P6, PT, R2.reuse, R21, PT ;  /* 0x000000150200720c */ /* 0x040fe20003fc4070 */
[--C-:B------:R-:W-:Y:S01]  /*1420*/  @!P1 IMAD.IADD R19, R19, 0x1, -R2.reuse ;  /* 0x0000000113139824 */ /* 0x100fe200078e0a02 */
[----:B------:R-:W-:Y:S01]  /*1430*/  ISETP.GT.U32.AND P1, PT, R2, R3, PT ;  /* 0x000000030200720c */ /* 0x000fe20003f24070 */
[----:B------:R-:W-:Y:S01]  /*1440*/  @!P3 IMAD.IADD R17, R17, 0x1, -R2 ;  /* 0x000000011111b824 */ /* 0x000fe200078e0a02 */
[----:B------:R-:W-:Y:S01]  /*1450*/  ISETP.GE.AND P3, PT, R16, RZ, PT ;  /* 0x000000ff1000720c */ /* 0x000fe20003f66270 */
[C---:B------:R-:W-:Y:S01]  /*1460*/  IMAD R27, R2.reuse, R12, R27 ;  /* 0x0000000c021b7224 */ /* 0x040fe200078e021b */
[----:B------:R-:W-:Y:S01]  /*1470*/  IABS R29, R10 ;  /* 0x0000000a001d7213 */ /* 0x000fe20000000000 */
[----:B------:R-:W-:Y:S01]  /*1480*/  @!P0 IMAD.MOV R15, RZ, RZ, -R15 ;  /* 0x000000ffff0f8224 */ /* 0x000fe200078e0a0f */
[C---:B------:R-:W-:Y:S01]  /*1490*/  ISETP.GT.U32.AND P0, PT, R2.reuse, R23, PT ;  /* 0x000000170200720c */ /* 0x040fe20003f04070 */
[----:B------:R-:W-:Y:S01]  /*14a0*/  @!P4 IMAD.MOV R19, RZ, RZ, -R19 ;  /* 0x000000ffff13c224 */ /* 0x000fe200078e0a13 */
[----:B------:R-:W-:Y:S01]  /*14b0*/  ISETP.GT.U32.AND P4, PT, R2, R27, PT ;  /* 0x0000001b0200720c */ /* 0x000fe20003f84070 */
[----:B------:R-:W-:Y:S01]  /*14c0*/  IMAD.HI.U32 R12, R6, R31, RZ ;  /* 0x0000001f060c7227 */ /* 0x000fe200078e00ff */
[----:B------:R-:W-:-:S02]  /*14d0*/  LOP3.LUT R16, R8, 0x44, RZ, 0xfc, !PT ;  /* 0x0000004408107812 */ /* 0x000fc400078efcff */
[----:B------:R-:W-:Y:S01]  /*14e0*/  IABS R41, R18 ;  /* 0x0000001200297213 */ /* 0x000fe20000000000 */
[--C-:B------:R-:W-:Y:S01]  /*14f0*/  @!P6 IMAD.IADD R21, R21, 0x1, -R2.reuse ;  /* 0x000000011515e824 */ /* 0x100fe200078e0a02 */
[----:B------:R-:W-:Y:S01]  /*1500*/  ISETP.GE.AND P6, PT, R22, RZ, PT ;  /* 0x000000ff1600720c */ /* 0x000fe20003fc6270 */
[--C-:B------:R-:W-:Y:S01]  /*1510*/  @!P1 IMAD.IADD R3, R3, 0x1, -R2.reuse ;  /* 0x0000000103039824 */ /* 0x100fe200078e0a02 */
[----:B------:R-:W-:Y:S01]  /*1520*/  ISETP.GE.AND P1, PT, R14, RZ, PT ;  /* 0x000000ff0e00720c */ /* 0x000fe20003f26270 */
[----:B------:R-:W-:Y:S01]  /*1530*/  @!P3 IMAD.MOV R21, RZ, RZ, -R21 ;  /* 0x000000ffff15b224 */ /* 0x000fe200078e0a15 */
[----:B------:R-:W-:Y:S01]  /*1540*/  LOP3.LUT R14, R8, 0x40, RZ, 0xfc, !PT ;  /* 0x00000040080e7812 */ /* 0x000fe200078efcff */
[----:B------:R-:W-:Y:S01]  /*1550*/  @!P0 IMAD.IADD R23, R23, 0x1, -R2 ;  /* 0x0000000117178824 */ /* 0x000fe200078e0a02 */
[----:B------:R-:W-:Y:S01]  /*1560*/  ISETP.GE.AND P0, PT, R10, RZ, PT ;  /* 0x000000ff0a00720c */ /* 0x000fe20003f06270 */
[----:B------:R-:W-:Y:S01]  /*1570*/  IMAD.HI.U32 R10, R6, R29, RZ ;  /* 0x0000001d060a7227 */ /* 0x000fe200078e00ff */
[----:B------:R-:W-:-:S02]  /*1580*/  ISETP.GT.U32.AND P3, PT, R2, R3, PT ;  /* 0x000000030200720c */ /* 0x000fc40003f64070 */
[----:B------:R-:W-:Y:S01]  /*1590*/  IABS R37, R14 ;  /* 0x0000000e00257213 */ /* 0x000fe20000000000 */
[----:B------:R-:W-:Y:S01]  /*15a0*/  @!P4 IMAD.IADD R27, R27, 0x1, -R2 ;  /* 0x000000011b1bc824 */ /* 0x000fe200078e0a02 */
[----:B------:R-:W-:Y:S01]  /*15b0*/  IABS R39, R16 ;  /* 0x0000001000277213 */ /* 0x000fe20000000000 */
[----:B------:R-:W-:Y:S01]  /*15c0*/  IMAD.MOV R10, RZ, RZ, -R10 ;  /* 0x000000ffff0a7224 */ /* 0x000fe200078e0a0a */
[----:B------:R-:W-:Y:S01]  /*15d0*/  LOP3.LUT R22, R8, 0x50, RZ, 0xfc, !PT ;  /* 0x0000005008167812 */ /* 0x000fe200078efcff */
[----:B------:R-:W-:Y:S01]  /*15e0*/  IMAD.MOV R12, RZ, RZ, -R12 ;  /* 0x000000ffff0c7224 */ /* 0x000fe200078e0a0c */
[C---:B------:R-:W-:Y:S01]  /*15f0*/  ISETP.GT.U32.AND P4, PT, R2.reuse, R27, PT ;  /* 0x0000001b0200720c */ /* 0x040fe20003f84070 */
[----:B------:R-:W-:Y:S01]  /*1600*/  IMAD R29, R2, R10, R29 ;  /* 0x0000000a021d7224 */ /* 0x000fe200078e021d */
[----:B------:R-:W-:Y:S01]  /*1610*/  LOP3.LUT R10, R8, 0x38, RZ, 0xfc, !PT ;  /* 0x00000038080a7812 */ /* 0x000fe200078efcff */
[----:B------:R-:W-:Y:S01]  /*1620*/  IMAD R31, R2, R12, R31 ;  /* 0x0000000c021f7224 */ /* 0x000fe200078e021f */
[----:B------:R-:W-:Y:S01]  /*1630*/  LOP3.LUT R12, R8, 0x3c, RZ, 0xfc, !PT ;  /* 0x0000003c080c7812 */ /* 0x000fe200078efcff */
[--C-:B------:R-:W-:Y:S01]  /*1640*/  @!P3 IMAD.IADD R3, R3, 0x1, -R2.reuse ;  /* 0x000000010303b824 */ /* 0x100fe200078e0a02 */
[----:B------:R-:W-:Y:S01]  /*1650*/  ISETP.GT.U32.AND P3, PT, R2, R29, PT ;  /* 0x0000001d0200720c */ /* 0x000fe20003f64070 */
[----:B------:R-:W-:Y:S01]  /*1660*/  @!P5 IMAD.MOV R17, RZ, RZ, -R17 ;  /* 0x000000ffff11d224 */ /* 0x000fe200078e0a11 */
[----:B------:R-:W-:Y:S01]  /*1670*/  IABS R33, R10 ;  /* 0x0000000a00217213 */ /* 0x000fe20000000000 */
[----:B------:R-:W-:Y:S01]  /*1680*/  @!P2 IMAD.MOV R23, RZ, RZ, -R23 ;  /* 0x000000ffff17a224 */ /* 0x000fe200078e0a17 */
[----:B------:R-:W-:Y:S01]  /*1690*/  IABS R35, R12 ;  /* 0x0000000c00237213 */ /* 0x000fe20000000000 */
[----:B------:R-:W-:Y:S01]  /*16a0*/  IMAD.MOV.U32 R25, RZ, RZ, R3 ;  /* 0x000000ffff197224 */ /* 0x000fe200078e0003 */
[----:B------:R-:W-:Y:S01]  /*16b0*/  ISETP.GE.AND P5, PT, R20, RZ, PT ;  /* 0x000000ff1400720c */ /* 0x000fe20003fa6270 */
[----:B------:R-:W-:Y:S01]  /*16c0*/  @!P4 IMAD.IADD R27, R27, 0x1, -R2 ;  /* 0x000000011b1bc824 */ /* 0x000fe200078e0a02 */
[----:B------:R-:W-:Y:S01]  /*16d0*/  ISETP.GE.AND P2, PT, R10, RZ, PT ;  /* 0x000000ff0a00720c */ /* 0x000fe20003f46270 */
[----:B------:R-:W-:Y:S01]  /*16e0*/  IMAD.HI.U32 R3, R6, R33, RZ ;  /* 0x0000002106037227 */ /* 0x000fe200078e00ff */
[----:B------:R-:W-:-:S02]  /*16f0*/  ISETP.GE.AND P4, PT, R12, RZ, PT ;  /* 0x000000ff0c00720c */ /* 0x000fc40003f86270 */
[----:B------:R-:W-:Y:S01]  /*1700*/  LOP3.LUT R20, R8, 0x4c, RZ, 0xfc, !PT ;  /* 0x0000004c08147812 */ /* 0x000fe200078efcff */
[----:B------:R-:W-:Y:S01]  /*1710*/  @!P6 IMAD.MOV R27, RZ, RZ, -R27 ;  /* 0x000000ffff1be224 */ /* 0x000fe200078e0a1b */
[----:B------:R-:W-:Y:S01]  /*1720*/  ISETP.GT.U32.AND P6, PT, R2, R31, PT ;  /* 0x0000001f0200720c */ /* 0x000fe20003fc4070 */
[----:B------:R-:W-:Y:S01]  /*1730*/  @!P3 IMAD.IADD R29, R29, 0x1, -R2 ;  /* 0x000000011d1db824 */ /* 0x000fe200078e0a02 */
[----:B------:R-:W-:Y:S01]  /*1740*/  IABS R55, R20 ;  /* 0x0000001400377213 */ /* 0x000fe20000000000 */
[----:B------:R-:W-:Y:S01]  /*1750*/  IMAD.HI.U32 R10, R6, R35, RZ ;  /* 0x00000023060a7227 */ /* 0x000fe200078e00ff */
[----:B------:R-:W-:Y:S02]  /*1760*/  IABS R57, R22 ;  /* 0x0000001600397213 */ /* 0x000fe40000000000 */
[----:B------:R-:W-:Y:S01]  /*1770*/  ISETP.GT.U32.AND P3, PT, R2, R29, PT ;  /* 0x0000001d0200720c */ /* 0x000fe20003f64070 */
[----:B------:R-:W-:Y:S02]  /*1780*/  IMAD.MOV R3, RZ, RZ, -R3 ;  /* 0x000000ffff037224 */ /* 0x000fe400078e0a03 */
[----:B------:R-:W-:-:S02]  /*1790*/  IMAD.MOV R10, RZ, RZ, -R10 ;  /* 0x000000ffff0a7224 */ /* 0x000fc400078e0a0a */
[C---:B------:R-:W-:Y:S02]  /*17a0*/  IMAD R3, R2.reuse, R3, R33 ;  /* 0x0000000302037224 */ /* 0x040fe400078e0221 */
[----:B------:R-:W-:Y:S02]  /*17b0*/  @!P6 IMAD.IADD R31, R31, 0x1, -R2 ;  /* 0x000000011f1fe824 */ /* 0x000fe400078e0a02 */
[----:B------:R-:W-:Y:S02]  /*17c0*/  IMAD R33, R2, R10, R35 ;  /* 0x0000000a02217224 */ /* 0x000fe400078e0223 */
[----:B------:R-:W-:Y:S01]  /*17d0*/  IMAD.HI.U32 R10, R6, R37, RZ ;  /* 0x00000025060a7227 */ /* 0x000fe200078e00ff */
[----:B------:R-:W-:-:S03]  /*17e0*/  ISETP.GT.U32.AND P6, PT, R2, R31, PT ;  /* 0x0000001f0200720c */ /* 0x000fc60003fc4070 */
[----:B------:R-:W-:Y:S01]  /*17f0*/  @!P3 IMAD.IADD R29, R29, 0x1, -R2 ;  /* 0x000000011d1db824 */ /* 0x000fe200078e0a02 */
[----:B------:R-:W-:Y:S01]  /*1800*/  ISETP.GT.U32.AND P3, PT, R2, R3, PT ;  /* 0x000000030200720c */ /* 0x000fe20003f64070 */
[----:B------:R-:W-:Y:S01]  /*1810*/  @!P5 IMAD.MOV R25, RZ, RZ, -R25 ;  /* 0x000000ffff19d224 */ /* 0x000fe200078e0a19 */
[----:B------:R-:W-:Y:S01]  /*1820*/  ISETP.GE.AND P5, PT, R14, RZ, PT ;  /* 0x000000ff0e00720c */ /* 0x000fe20003fa6270 */
[----:B------:R-:W-:Y:S02]  /*1830*/  IMAD.MOV R14, RZ, RZ, -R10 ;  /* 0x000000ffff0e7224 */ /* 0x000fe400078e0a0a */
[----:B------:R-:W-:Y:S02]  /*1840*/  IMAD.MOV.U32 R35, RZ, RZ, R29 ;  /* 0x000000ffff237224 */ /* 0x000fe400078e001d */
[C---:B------:R-:W-:Y:S02]  /*1850*/  IMAD R29, R2.reuse, R14, R37 ;  /* 0x0000000e021d7224 */ /* 0x040fe400078e0225 */
[----:B------:R-:W-:Y:S01]  /*1860*/  @!P0 IMAD.MOV R35, RZ, RZ, -R35 ;  /* 0x000000ffff238224 */ /* 0x000fe200078e0a23 */
[C---:B------:R-:W-:Y:S01]  /*1870*/  ISETP.GT.U32.AND P0, PT, R2.reuse, R33, PT ;  /* 0x000000210200720c */ /* 0x040fe20003f04070 */
[----:B------:R-:W-:Y:S01]  /*1880*/  @!P6 IMAD.IADD R31, R31, 0x1, -R2 ;  /* 0x000000011f1fe824 */ /* 0x000fe200078e0a02 */
[----:B------:R-:W-:Y:S01]  /*1890*/  ISETP.GT.U32.AND P6, PT, R2, R29, PT ;  /* 0x0000001d0200720c */ /* 0x000fe20003fc4070 */
[----:B------:R-:W-:-:S04]  /*18a0*/  IMAD.HI.U32 R12, R6, R39, RZ ;  /* 0x00000027060c7227 */ /* 0x000fc800078e00ff */
[----:B------:R-:W-:-:S04]  /*18b0*/  IMAD.HI.U32 R10, R6, R41, RZ ;  /* 0x00000029060a7227 */ /* 0x000fc800078e00ff */
[----:B------:R-:W-:Y:S02]  /*18c0*/  IMAD.MOV R12, RZ, RZ, -R12 ;  /* 0x000000ffff0c7224 */ /* 0x000fe400078e0a0c */
[--C-:B------:R-:W-:Y:S02]  /*18d0*/  @!P0 IMAD.IADD R33, R33, 0x1, -R2.reuse ;  /* 0x0000000121218824 */ /* 0x100fe400078e0a02 */
[----:B------:R-:W-:Y:S02]  /*18e0*/  @!P6 IMAD.IADD R29, R29, 0x1, -R2 ;  /* 0x000000011d1de824 */ /* 0x000fe400078e0a02 */
[----:B------:R-:W-:Y:S01]  /*18f0*/  IMAD.MOV R10, RZ, RZ, -R10 ;  /* 0x000000ffff0a7224 */ /* 0x000fe200078e0a0a */
[C---:B------:R-:W-:Y:S01]  /*1900*/  ISETP.GT.U32.AND P0, PT, R2.reuse, R33, PT ;  /* 0x000000210200720c */ /* 0x040fe20003f04070 */
[C---:B------:R-:W-:Y:S01]  /*1910*/  IMAD R37, R2.reuse, R12, R39 ;  /* 0x0000000c02257224 */ /* 0x040fe200078e0227 */
[C---:B------:R-:W-:Y:S01]  /*1920*/  ISETP.GT.U32.AND P6, PT, R2.reuse, R29, PT ;  /* 0x0000001d0200720c */ /* 0x040fe20003fc4070 */
[----:B------:R-:W-:-:S02]  /*1930*/  IMAD R39, R2, R10, R41 ;  /* 0x0000000a02277224 */ /* 0x000fc400078e0229 */
[----:B------:R-:W-:-:S04]  /*1940*/  IMAD.HI.U32 R10, R6, R55, RZ ;  /* 0x00000037060a7227 */ /* 0x000fc800078e00ff */
[----:B------:R-:W-:Y:S02]  /*1950*/  IMAD.MOV R10, RZ, RZ, -R10 ;  /* 0x000000ffff0a7224 */ /* 0x000fe400078e0a0a */
[--C-:B------:R-:W-:Y:S02]  /*1960*/  @!P3 IMAD.IADD R3, R3, 0x1, -R2.reuse ;  /* 0x000000010303b824 */ /* 0x100fe400078e0a02 */
[C---:B------:R-:W-:Y:S02]  /*1970*/  IMAD R55, R2.reuse, R10, R55 ;  /* 0x0000000a02377224 */ /* 0x040fe400078e0237 */
[--C-:B------:R-:W-:Y:S01]  /*1980*/  @!P0 IMAD.IADD R33, R33, 0x1, -R2.reuse ;  /* 0x0000000121218824 */ /* 0x100fe200078e0a02 */
[C---:B------:R-:W-:Y:S01]  /*1990*/  ISETP.GT.U32.AND P0, PT, R2.reuse, R39, PT ;  /* 0x000000270200720c */ /* 0x040fe20003f04070 */
[----:B------:R-:W-:Y:S01]  /*19a0*/  @!P6 IMAD.IADD R29, R29, 0x1, -R2 ;  /* 0x000000011d1de824 */ /* 0x000fe200078e0a02 */
[----:B------:R-:W-:Y:S01]  /*19b0*/  ISETP.GT.U32.AND P3, PT, R2, R3, PT ;  /* 0x000000030200720c */ /* 0x000fe20003f64070 */
[----:B------:R-:W-:Y:S01]  /*19c0*/  IMAD.HI.U32 R12, R6, R59, RZ ;  /* 0x0000003b060c7227 */ /* 0x000fe200078e00ff */
[----:B------:R-:W-:-:S03]  /*19d0*/  ISETP.GT.U32.AND P6, PT, R2, R55, PT ;  /* 0x000000370200720c */ /* 0x000fc60003fc4070 */
[----:B------:R-:W-:Y:S02]  /*19e0*/  IMAD.MOV R12, RZ, RZ, -R12 ;  /* 0x000000ffff0c7224 */ /* 0x000fe400078e0a0c */
[----:B------:R-:W-:-:S04]  /*19f0*/  IMAD.HI.U32 R10, R6, R57, RZ ;  /* 0x00000039060a7227 */ /* 0x000fc800078e00ff */
[--C-:B------:R-:W-:Y:S02]  /*1a00*/  @!P0 IMAD.IADD R39, R39, 0x1, -R2.reuse ;  /* 0x0000000127278824 */ /* 0x100fe400078e0a02 */
[--C-:B------:R-:W-:Y:S01]  /*1a10*/  @!P3 IMAD.IADD R3, R3, 0x1, -R2.reuse ;  /* 0x000000010303b824 */ /* 0x100fe200078e0a02 */
[C---:B------:R-:W-:Y:S01]  /*1a20*/  ISETP.GT.U32.AND P3, PT, R2.reuse, R37, PT ;  /* 0x000000250200720c */ /* 0x040fe20003f64070 */
[----:B------:R-:W-:Y:S01]  /*1a30*/  @!P6 IMAD.IADD R55, R55, 0x1, -R2 ;  /* 0x000000013737e824 */ /* 0x000fe200078e0a02 */
[C---:B------:R-:W-:Y:S01]  /*1a40*/  ISETP.GT.U32.AND P6, PT, R2.reuse, R39, PT ;  /* 0x000000270200720c */ /* 0x040fe20003fc4070 */
[----:B------:R-:W-:Y:S02]  /*1a50*/  IMAD R59, R2, R12, R59 ;  /* 0x0000000c023b7224 */ /* 0x000fe400078e023b */
[----:B------:R-:W-:Y:S01]  /*1a60*/  IMAD.MOV.U32 R41, RZ, RZ, R31 ;  /* 0x000000ffff297224 */ /* 0x000fe200078e001f */
[----:B------:R-:W-:Y:S01]  /*1a70*/  IABS R31, R28 ;  /* 0x0000001c001f7213 */ /* 0x000fe20000000000 */
[----:B------:R-:W-:-:S04]  /*1a80*/  IMAD.HI.U32 R14, R6, R61, RZ ;  /* 0x0000003d060e7227 */ /* 0x000fc800078e00ff */
[----:B------:R-:W-:Y:S02]  /*1a90*/  IMAD.MOV R10, RZ, RZ, -R10 ;  /* 0x000000ffff0a7224 */ /* 0x000fe400078e0a0a */
[--C-:B------:R-:W-:Y:S01]  /*1aa0*/  @!P3 IMAD.IADD R37, R37, 0x1, -R2.reuse ;  /* 0x000000012525b824 */ /* 0x100fe200078e0a02 */
[----:B------:R-:W-:Y:S01]  /*1ab0*/  ISETP.GE.AND P3, PT, R16, RZ, PT ;  /* 0x000000ff1000720c */ /* 0x000fe20003f66270 */
[----:B------:R-:W-:Y:S01]  /*1ac0*/  @!P6 IMAD.IADD R39, R39, 0x1, -R2 ;  /* 0x000000012727e824 */ /* 0x000fe200078e0a02 */
[C---:B------:R-:W-:Y:S01]  /*1ad0*/  ISETP.GT.U32.AND P6, PT, R2.reuse, R59, PT ;  /* 0x0000003b0200720c */ /* 0x040fe20003fc4070 */
[----:B------:R-:W-:Y:S01]  /*1ae0*/  IMAD.MOV R14, RZ, RZ, -R14 ;  /* 0x000000ffff0e7224 */ /* 0x000fe200078e0a0e */
[C---:B------:R-:W-:Y:S01]  /*1af0*/  ISETP.GT.U32.AND P0, PT, R2.reuse, R37, PT ;  /* 0x000000250200720c */ /* 0x040fe20003f04070 */
[----:B------:R-:W-:Y:S01]  /*1b00*/  IMAD R57, R2, R10, R57 ;  /* 0x0000000a02397224 */ /* 0x000fe200078e0239 */
[----:B------:R-:W-:Y:S01]  /*1b10*/  LOP3.LUT R16, R8, 0x7c, RZ, 0xfc, !PT ;  /* 0x0000007c08107812 */ /* 0x000fe200078efcff */
[----:B------:R-:W-:-:S03]  /*1b20*/  IMAD.HI.U32 R10, R6, R31, RZ ;  /* 0x0000001f060a7227 */ /* 0x000fc600078e00ff */
[----:B------:R-:W-:Y:S01]  /*1b30*/  IABS R63, R16 ;  /* 0x00000010003f7213 */ /* 0x000fe20000000000 */
[C---:B------:R-:W-:Y:S02]  /*1b40*/  IMAD R61, R2.reuse, R14, R61 ;  /* 0x0000000e023d7224 */ /* 0x040fe400078e023d */
[----:B------:R-:W-:Y:S02]  /*1b50*/  IMAD.MOV R14, RZ, RZ, -R10 ;  /* 0x000000ffff0e7224 */ /* 0x000fe400078e0a0a */
[----:B------:R-:W-:Y:S01]  /*1b60*/  @!P1 IMAD.MOV R41, RZ, RZ, -R41 ;  /* 0x000000ffff299224 */ /* 0x000fe200078e0a29 */
[C---:B------:R-:W-:Y:S01]  /*1b70*/  ISETP.GT.U32.AND P1, PT, R2.reuse, R55, PT ;  /* 0x000000370200720c */ /* 0x040fe20003f24070 */
[----:B------:R-:W-:Y:S02]  /*1b80*/  IMAD R31, R2, R14, R31 ;  /* 0x0000000e021f7224 */ /* 0x000fe400078e021f */
[----:B------:R-:W-:Y:S02]  /*1b90*/  @!P6 IMAD.IADD R59, R59, 0x1, -R2 ;  /* 0x000000013b3be824 */ /* 0x000fe400078e0a02 */
[----:B------:R-:W-:Y:S01]  /*1ba0*/  IMAD.HI.U32 R10, R6, R65, RZ ;  /* 0x00000041060a7227 */ /* 0x000fe200078e00ff */
[----:B------:R-:W-:-:S03]  /*1bb0*/  ISETP.GT.U32.AND P6, PT, R2, R31, PT ;  /* 0x0000001f0200720c */ /* 0x000fc60003fc4070 */
[----:B------:R-:W-:Y:S01]  /*1bc0*/  @!P0 IMAD.IADD R37, R37, 0x1, -R2 ;  /* 0x0000000125258824 */ /* 0x000fe200078e0a02 */
[C---:B------:R-:W-:Y:S01]  /*1bd0*/  ISETP.GT.U32.AND P0, PT, R2.reuse, R57, PT ;  /* 0x000000390200720c */ /* 0x040fe20003f04070 */
[----:B------:R-:W-:Y:S02]  /*1be0*/  IMAD.MOV R10, RZ, RZ, -R10 ;  /* 0x000000ffff0a7224 */ /* 0x000fe400078e0a0a */
[----:B------:R-:W-:Y:S01]  /*1bf0*/  @!P1 IMAD.IADD R55, R55, 0x1, -R2 ;  /* 0x0000000137379824 */ /* 0x000fe200078e0a02 */
[C---:B------:R-:W-:Y:S01]  /*1c00*/  ISETP.GT.U32.AND P1, PT, R2.reuse, R61, PT ;  /* 0x0000003d0200720c */ /* 0x040fe20003f24070 */
[----:B------:R-:W-:Y:S02]  /*1c10*/  IMAD R65, R2, R10, R65 ;  /* 0x0000000a02417224 */ /* 0x000fe400078e0241 */
[----:B------:R-:W-:-:S04]  /*1c20*/  IMAD.HI.U32 R14, R6, R69, RZ ;  /* 0x00000045060e7227 */ /* 0x000fc800078e00ff */
[----:B------:R-:W-:Y:S01]  /*1c30*/  @!P6 IMAD.IADD R31, R31, 0x1, -R2 ;  /* 0x000000011f1fe824 */ /* 0x000fe200078e0a02 */
[----:B------:R-:W-:Y:S01]  /*1c40*/  ISETP.GT.U32.AND P6, PT, R2, R65, PT ;  /* 0x000000410200720c */ /* 0x000fe20003fc4070 */
[----:B------:R-:W-:-:S04]  /*1c50*/  IMAD.HI.U32 R12, R6, R67, RZ ;  /* 0x00000043060c7227 */ /* 0x000fc800078e00ff */
[----:B------:R-:W-:Y:S01]  /*1c60*/  @!P0 IMAD.IADD R57, R57, 0x1, -R2 ;  /* 0x0000000139398824 */ /* 0x000fe200078e0a02 */
[----:B------:R-:W-:Y:S01]  /*1c70*/  ISETP.GE.AND P0, PT, R18, RZ, PT ;  /* 0x000000ff1200720c */ /* 0x000fe20003f06270 */
[----:B------:R-:W-:Y:S01]  /*1c80*/  IMAD.MOV.U32 R51, RZ, RZ, R37 ;  /* 0x000000ffff337224 */ /* 0x000fe200078e0025 */
[----:B------:R-:W-:Y:S01]  /*1c90*/  LOP3.LUT R18, R8, 0x6c, RZ, 0xfc, !PT ;  /* 0x0000006c08127812 */ /* 0x000fe200078efcff */
[----:B------:R-:W-:Y:S02]  /*1ca0*/  IMAD.MOV R14, RZ, RZ, -R14 ;  /* 0x000000ffff0e7224 */ /* 0x000fe400078e0a0e */
[----:B------:R-:W-:Y:S01]  /*1cb0*/  IMAD.MOV R12, RZ, RZ, -R12 ;  /* 0x000000ffff0c7224 */ /* 0x000fe200078e0a0c */
[----:B------:R-:W-:Y:S01]  /*1cc0*/  IABS R71, R18 ;  /* 0x0000001200477213 */ /* 0x000fe20000000000 */
[----:B------:R-:W-:Y:S01]  /*1cd0*/  @!P1 IMAD.IADD R61, R61, 0x1, -R2 ;  /* 0x000000013d3d9824 */ /* 0x000fe200078e0a02 */
[----:B------:R-:W-:Y:S01]  /*1ce0*/  ISETP.GE.AND P1, PT, R20, RZ, PT ;  /* 0x000000ff1400720c */ /* 0x000fe20003f26270 */
[----:B------:R-:W-:Y:S01]  /*1cf0*/  @!P3 IMAD.MOV R51, RZ, RZ, -R51 ;  /* 0x000000ffff33b224 */ /* 0x000fe200078e0a33 */
[C---:B------:R-:W-:Y:S01]  /*1d00*/  ISETP.GT.U32.AND P3, PT, R2.reuse, R31, PT ;  /* 0x0000001f0200720c */ /* 0x040fe20003f64070 */
[----:B------:R-:W-:Y:S01]  /*1d10*/  IMAD R69, R2, R14, R69 ;  /* 0x0000000e02457224 */ /* 0x000fe200078e0245 */
[----:B------:R-:W-:Y:S01]  /*1d20*/  LOP3.LUT R20, R8, 0x70, RZ, 0xfc, !PT ;  /* 0x0000007008147812 */ /* 0x000fe200078efcff */
[----:B------:R-:W-:-:S02]  /*1d30*/  IMAD R67, R2, R12, R67 ;  /* 0x0000000c02437224 */ /* 0x000fc400078e0243 */
[----:B------:R-:W-:Y:S01]  /*1d40*/  IMAD.HI.U32 R14, R6, R77, RZ ;  /* 0x0000004d060e7227 */ /* 0x000fe200078e00ff */
[----:B------:R-:W-:-:S03]  /*1d50*/  IABS R73, R20 ;  /* 0x0000001400497213 */ /* 0x000fc60000000000 */
[----:B------:R-:W-:Y:S01]  /*1d60*/  @!P6 IMAD.IADD R65, R65, 0x1, -R2 ;  /* 0x000000014141e824 */ /* 0x000fe200078e0a02 */
[C---:B------:R-:W-:Y:S01]  /*1d70*/  ISETP.GT.U32.AND P6, PT, R2.reuse, R67, PT ;  /* 0x000000430200720c */ /* 0x040fe20003fc4070 */
[----:B------:R-:W-:Y:S02]  /*1d80*/  IMAD.MOV R14, RZ, RZ, -R14 ;  /* 0x000000ffff0e7224 */ /* 0x000fe400078e0a0e */
[----:B------:R-:W-:Y:S02]  /*1d90*/  IMAD.MOV.U32 R53, RZ, RZ, R39 ;  /* 0x000000ffff357224 */ /* 0x000fe400078e0027 */
[C---:B------:R-:W-:Y:S02]  /*1da0*/  IMAD R77, R2.reuse, R14, R77 ;  /* 0x0000000e024d7224 */ /* 0x040fe400078e024d */
[----:B------:R-:W-:Y:S01]  /*1db0*/  @!P0 IMAD.MOV R53, RZ, RZ, -R53 ;  /* 0x000000ffff358224 */ /* 0x000fe200078e0a35 */
[----:B------:R-:W-:Y:S01]  /*1dc0*/  ISETP.GT.U32.AND P0, PT, R2, R65, PT ;  /* 0x000000410200720c */ /* 0x000fe20003f04070 */
[----:B------:R-:W-:-:S04]  /*1dd0*/  IMAD.HI.U32 R8, R6, R71, RZ ;  /* 0x0000004706087227 */ /* 0x000fc800078e00ff */
[----:B------:R-:W-:-:S04]  /*1de0*/  IMAD.HI.U32 R10, R6, R73, RZ ;  /* 0x00000049060a7227 */ /* 0x000fc800078e00ff */
[----:B------:R-:W-:-:S04]  /*1df0*/  IMAD.HI.U32 R12, R6, R75, RZ ;  /* 0x0000004b060c7227 */ /* 0x000fc800078e00ff */
[----:B------:R-:W-:-:S04]  /*1e00*/  IMAD.HI.U32 R6, R6, R63, RZ ;  /* 0x0000003f06067227 */ /* 0x000fc800078e00ff */
[----:B------:R-:W-:Y:S02]  /*1e10*/  IMAD.MOV.U32 R45, RZ, RZ, R3 ;  /* 0x000000ffff2d7224 */ /* 0x000fe400078e0003 */
[----:B------:R-:W-:Y:S01]  /*1e20*/  @!P3 IMAD.IADD R31, R31, 0x1, -R2 ;  /* 0x000000011f1fb824 */ /* 0x000fe200078e0a02 */
[C---:B------:R-:W-:Y:S01]  /*1e30*/  ISETP.GT.U32.AND P3, PT, R2.reuse, R77, PT ;  /* 0x0000004d0200720c */ /* 0x040fe20003f64070 */
[----:B------:R-:W-:Y:S01]  /*1e40*/  IMAD.MOV R6, RZ, RZ, -R6 ;  /* 0x000000ffff067224 */ /* 0x000fe200078e0a06 */
[----:B------:R-:W4:Y:S01]  /*1e50*/  LDC R3, c[0x0][0x3a0] ;  /* 0x0000e800ff037b82 */ /* 0x000f220000000800 */
[----:B------:R-:W-:Y:S01]  /*1e60*/  @!P2 IMAD.MOV R45, RZ, RZ, -R45 ;  /* 0x000000ffff2da224 */ /* 0x000fe200078e0a2d */
[----:B------:R-:W-:Y:S01]  /*1e70*/  ISETP.GT.U32.AND P2, PT, R2, R57, PT ;  /* 0x000000390200720c */ /* 0x000fe20003f44070 */
[----:B------:R-:W-:Y:S02]  /*1e80*/  IMAD.MOV.U32 R49, RZ, RZ, R29 ;  /* 0x000000ffff317224 */ /* 0x000fe400078e001d */
[----:B------:R-:W-:-:S02]  /*1e90*/  @!P6 IMAD.IADD R67, R67, 0x1, -R2 ;  /* 0x000000014343e824 */ /* 0x000fc400078e0a02 */
[C---:B------:R-:W-:Y:S02]  /*1ea0*/  IMAD R29, R2.reuse, R6, R63 ;  /* 0x00000006021d7224 */ /* 0x040fe400078e023f */
[----:B------:R-:W-:Y:S01]  /*1eb0*/  @!P1 IMAD.MOV R55, RZ, RZ, -R55 ;  /* 0x000000ffff379224 */ /* 0x000fe200078e0a37 */
[C---:B------:R-:W-:Y:S01]  /*1ec0*/  ISETP.GT.U32.AND P1, PT, R2.reuse, R69, PT ;  /* 0x000000450200720c */ /* 0x040fe20003f24070 */
[----:B------:R-:W-:Y:S01]  /*1ed0*/  IMAD.MOV R8, RZ, RZ, -R8 ;  /* 0x000000ffff087224 */ /* 0x000fe200078e0a08 */
[C---:B------:R-:W-:Y:S01]  /*1ee0*/  ISETP.GT.U32.AND P6, PT, R2.reuse, R67, PT ;  /* 0x000000430200720c */ /* 0x040fe20003fc4070 */
[----:B------:R-:W-:Y:S02]  /*1ef0*/  IMAD.MOV.U32 R47, RZ, RZ, R33 ;  /* 0x000000ffff2f7224 */ /* 0x000fe400078e0021 */
[----:B------:R-:W-:Y:S01]  /*1f00*/  @!P0 IMAD.IADD R65, R65, 0x1, -R2 ;  /* 0x0000000141418824 */ /* 0x000fe200078e0a02 */
[C---:B------:R-:W-:Y:S01]  /*1f10*/  ISETP.GT.U32.AND P0, PT, R2.reuse, R29, PT ;  /* 0x0000001d0200720c */ /* 0x040fe20003f04070 */
[----:B------:R-:W-:-:S02]  /*1f20*/  IMAD R71, R2, R8, R71 ;  /* 0x0000000802477224 */ /* 0x000fc400078e0247 */
[----:B------:R-:W-:Y:S01]  /*1f30*/  @!P4 IMAD.MOV R47, RZ, RZ, -R47 ;  /* 0x000000ffff2fc224 */ /* 0x000fe200078e0a2f */
[----:B------:R-:W-:Y:S01]  /*1f40*/  ISETP.GT.U32.AND P4, PT, R2, R59, PT ;  /* 0x0000003b0200720c */ /* 0x000fe20003f84070 */
[--C-:B------:R-:W-:Y:S01]  /*1f50*/  @!P3 IMAD.IADD R77, R77, 0x1, -R2.reuse ;  /* 0x000000014d4db824 */ /* 0x100fe200078e0a02 */
[----:B------:R-:W-:Y:S01]  /*1f60*/  ISETP.GE.AND P3, PT, R32, RZ, PT ;  /* 0x000000ff2000720c */ /* 0x000fe20003f66270 */
[----:B------:R-:W-:Y:S01]  /*1f70*/  @!P2 IMAD.IADD R57, R57, 0x1, -R2 ;  /* 0x000000013939a824 */ /* 0x000fe200078e0a02 */
[----:B------:R-:W-:Y:S01]  /*1f80*/  ISETP.GT.U32.AND P2, PT, R2, R71, PT ;  /* 0x000000470200720c */ /* 0x000fe20003f44070 */
[----:B------:R-:W-:Y:S02]  /*1f90*/  IMAD.MOV R10, RZ, RZ, -R10 ;  /* 0x000000ffff0a7224 */ /* 0x000fe400078e0a0a */
[--C-:B------:R-:W-:Y:S01]  /*1fa0*/  @!P1 IMAD.IADD R69, R69, 0x1, -R2.reuse ;  /* 0x0000000145459824 */ /* 0x100fe200078e0a02 */
[----:B------:R-:W-:Y:S01]  /*1fb0*/  ISETP.GE.AND P1, PT, R24, RZ, PT ;  /* 0x000000ff1800720c */ /* 0x000fe20003f26270 */
[----:B------:R-:W-:Y:S01]  /*1fc0*/  @!P5 IMAD.MOV R49, RZ, RZ, -R49 ;  /* 0x000000ffff31d224 */ /* 0x000fe200078e0a31 */
[C---:B------:R-:W-:Y:S01]  /*1fd0*/  ISETP.GT.U32.AND P5, PT, R2.reuse, R61, PT ;  /* 0x0000003d0200720c */ /* 0x040fe20003fa4070 */
[----:B------:R-:W-:Y:S01]  /*1fe0*/  IMAD R73, R2, R10, R73 ;  /* 0x0000000a02497224 */ /* 0x000fe200078e0249 */
[----:B------:R-:W-:Y:S01]  /*1ff0*/  LOP3.LUT R10, RZ, R43, RZ, 0x33, !PT ;  /* 0x0000002bff0a7212 */ /* 0x000fe200078e33ff */
[--C-:B------:R-:W-:Y:S01]  /*2000*/  @!P6 IMAD.IADD R67, R67, 0x1, -R2.reuse ;  /* 0x000000014343e824 */ /* 0x100fe200078e0a02 */
[----:B------:R-:W-:Y:S01]  /*2010*/  ISETP.GE.AND P6, PT, R22, RZ, PT ;  /* 0x000000ff1600720c */ /* 0x000fe20003fc6270 */
[--C-:B------:R-:W-:Y:S01]  /*2020*/  @!P0 IMAD.IADD R29, R29, 0x1, -R2.reuse ;  /* 0x000000011d1d8824 */ /* 0x100fe200078e0a02 */
[C---:B------:R-:W-:Y:S01]  /*2030*/  ISETP.GT.U32.AND P0, PT, R2.reuse, R69, PT ;  /* 0x000000450200720c */ /* 0x040fe20003f04070 */
[----:B------:R-:W-:Y:S01]  /*2040*/  @!P4 IMAD.IADD R59, R59, 0x1, -R2 ;  /* 0x000000013b3bc824 */ /* 0x000fe200078e0a02 */
[----:B------:R-:W-:Y:S01]  /*2050*/  ISETP.GT.U32.AND P4, PT, R2, R73, PT ;  /* 0x000000490200720c */ /* 0x000fe20003f84070 */
[----:B------:R-:W-:Y:S01]  /*2060*/  @!P3 IMAD.MOV R67, RZ, RZ, -R67 ;  /* 0x000000ffff43b224 */ /* 0x000fe200078e0a43 */
[----:B------:R-:W-:Y:S01]  /*2070*/  ISETP.GE.AND P3, PT, R34, RZ, PT ;  /* 0x000000ff2200720c */ /* 0x000fe20003f66270 */
[----:B------:R-:W-:-:S02]  /*2080*/  IMAD.MOV R12, RZ, RZ, -R12 ;  /* 0x000000ffff0c7224 */ /* 0x000fc400078e0a0c */
[--C-:B------:R-:W-:Y:S01]  /*2090*/  @!P2 IMAD.IADD R71, R71, 0x1, -R2.reuse ;  /* 0x000000014747a824 */ /* 0x100fe200078e0a02 */
[----:B------:R-:W-:Y:S01]  /*20a0*/  ISETP.GE.AND P2, PT, R26, RZ, PT ;  /* 0x000000ff1a00720c */ /* 0x000fe20003f46270 */
[C---:B------:R-:W-:Y:S02]  /*20b0*/  IMAD R75, R2.reuse, R12, R75 ;  /* 0x0000000c024b7224 */ /* 0x040fe400078e024b */
[----:B------:R-:W-:Y:S01]  /*20c0*/  @!P1 IMAD.MOV R59, RZ, RZ, -R59 ;  /* 0x000000ffff3b9224 */ /* 0x000fe200078e0a3b */
[C---:B------:R-:W-:Y:S01]  /*20d0*/  ISETP.GT.U32.AND P1, PT, R2.reuse, R71, PT ;  /* 0x000000470200720c */ /* 0x040fe20003f24070 */
[--C-:B------:R-:W-:Y:S01]  /*20e0*/  @!P5 IMAD.IADD R61, R61, 0x1, -R2.reuse ;  /* 0x000000013d3dd824 */ /* 0x100fe200078e0a02 */
[----:B------:R-:W-:Y:S01]  /*20f0*/  ISETP.GT.U32.AND P5, PT, R2, R75, PT ;  /* 0x0000004b0200720c */ /* 0x000fe20003fa4070 */
[--C-:B------:R-:W-:Y:S01]  /*2100*/  @!P0 IMAD.IADD R69, R69, 0x1, -R2.reuse ;  /* 0x0000000145458824 */ /* 0x100fe200078e0a02 */
[----:B------:R-:W-:Y:S01]  /*2110*/  ISETP.GE.AND P0, PT, R18, RZ, PT ;  /* 0x000000ff1200720c */ /* 0x000fe20003f06270 */
[----:B------:R-:W-:Y:S01]  /*2120*/  @!P4 IMAD.IADD R73, R73, 0x1, -R2 ;  /* 0x000000014949c824 */ /* 0x000fe200078e0a02 */
[----:B------:R-:W-:Y:S01]  /*2130*/  ISETP.GE.AND P4, PT, R28, RZ, PT ;  /* 0x000000ff1c00720c */ /* 0x000fe20003f86270 */
[----:B------:R-:W-:Y:S01]  /*2140*/  @!P3 IMAD.MOV R69, RZ, RZ, -R69 ;  /* 0x000000ffff45b224 */ /* 0x000fe200078e0a45 */
[----:B------:R-:W-:Y:S01]  /*2150*/  ISETP.NE.U32.AND P3, PT, R146, RZ, PT ;  /* 0x000000ff9200720c */ /* 0x000fe20003f65070 */
[----:B------:R-:W-:Y:S01]  /*2160*/  @!P2 IMAD.MOV R61, RZ, RZ, -R61 ;  /* 0x000000ffff3da224 */ /* 0x000fe200078e0a3d */
[----:B------:R-:W-:Y:S01]  /*2170*/  ISETP.GT.U32.AND P2, PT, R2, R73, PT ;  /* 0x000000490200720c */ /* 0x000fe20003f44070 */
[----:B------:R-:W-:-:S02]  /*2180*/  IMAD.MOV.U32 R63, RZ, RZ, R31 ;  /* 0x000000ffff3f7224 */ /* 0x000fc400078e001f */
[--C-:B------:R-:W-:Y:S01]  /*2190*/  @!P1 IMAD.IADD R71, R71, 0x1, -R2.reuse ;  /* 0x0000000147479824 */ /* 0x100fe200078e0a02 */
[----:B------:R-:W-:Y:S01]  /*21a0*/  ISETP.GE.AND P1, PT, R20, RZ, PT ;  /* 0x000000ff1400720c */ /* 0x000fe20003f26270 */
[--C-:B------:R-:W-:Y:S01]  /*21b0*/  @!P5 IMAD.IADD R75, R75, 0x1, -R2.reuse ;  /* 0x000000014b4bd824 */ /* 0x100fe200078e0a02 */
[----:B------:R-:W-:Y:S01]  /*21c0*/  ISETP.GE.AND P5, PT, R30, RZ, PT ;  /* 0x000000ff1e00720c */ /* 0x000fe20003fa6270 */
[----:B------:R-:W-:Y:S01]  /*21d0*/  @!P6 IMAD.MOV R57, RZ, RZ, -R57 ;  /* 0x000000ffff39e224 */ /* 0x000fe200078e0a39 */
[C---:B------:R-:W-:Y:S01]  /*21e0*/  ISETP.GT.U32.AND P6, PT, R2.reuse, R29, PT ;  /* 0x0000001d0200720c */ /* 0x040fe20003fc4070 */
[----:B------:R-:W-:Y:S01]  /*21f0*/  @!P4 IMAD.MOV R63, RZ, RZ, -R63 ;  /* 0x000000ffff3fc224 */ /* 0x000fe200078e0a3f */
[----:B------:R-:W-:Y:S01]  /*2200*/  ISETP.GT.U32.AND P4, PT, R2, R75, PT ;  /* 0x0000004b0200720c */ /* 0x000fe20003f84070 */
[----:B0-----:R-:W-:Y:S01]  /*2210*/  VOTEU.ALL UP1, P3 ;  /* 0x0000000000ff7886 */ /* 0x001fe20001820000 */
[----:B------:R-:W-:Y:S01]  /*2220*/  @!P0 IMAD.MOV R71, RZ, RZ, -R71 ;  /* 0x000000ffff478224 */ /* 0x000fe200078e0a47 */
[----:B------:R-:W-:Y:S01]  /*2230*/  ISETP.NE.AND P0, PT, R42, RZ, PT ;  /* 0x000000ff2a00720c */ /* 0x000fe20003f05270 */
[----:B------:R-:W-:Y:S01]  /*2240*/  @!P2 IMAD.IADD R73, R73, 0x1, -R2 ;  /* 0x000000014949a824 */ /* 0x000fe200078e0a02 */
[----:B------:R-:W-:Y:S01]  /*2250*/  VOTEU.ALL UP2, P3 ;  /* 0x0000000000ff7886 */ /* 0x000fe20001840000 */
[----:B------:R-:W-:-:S04]  /*2260*/  @!UP1 UIADD3 UR6, UPT, UPT, -UR4, 0x100000, URZ ;  /* 0x0010000004069890 */ /* 0x000fc8000fffe1ff */
[----:B------:R-:W-:Y:S02]  /*2270*/  @!UP1 USHF.L.U32 UR7, UR6, 0xb, URZ ;  /* 0x0000000b06079899 */ /* 0x000fe400080006ff */
[----:B------:R-:W-:Y:S01]  /*2280*/  @!UP1 USHF.L.U32 UR6, UR6, 0x1, URZ ;  /* 0x0000000106069899 */ /* 0x000fe200080006ff */
[----:B------:R-:W-:Y:S01]  /*2290*/  BAR.SYNC.DEFER_BLOCKING 0x0 ;  /* 0x0000000000007b1d */ /* 0x000fe20000010000 */
[----:B------:R-:W-:Y:S01]  /*22a0*/  @!P1 IMAD.MOV R73, RZ, RZ, -R73 ;  /* 0x000000ffff499224 */ /* 0x000fe200078e0a49 */
[----:B------:R-:W-:Y:S01]  /*22b0*/  ISETP.GE.AND P1, PT, R0, RZ, PT ;  /* 0x000000ff0000720c */ /* 0x000fe20003f26270 */
[----:B------:R-:W-:Y:S01]  /*22c0*/  @!P5 IMAD.MOV R65, RZ, RZ, -R65 ;  /* 0x000000ffff41d224 */ /* 0x000fe200078e0a41 */
[----:B------:R-:W-:Y:S01]  /*22d0*/  ISETP.GT.U32.AND P5, PT, R2, R77, PT ;  /* 0x0000004d0200720c */ /* 0x000fe20003fa4070 */
[--C-:B------:R-:W-:Y:S01]  /*22e0*/  @!P6 IMAD.IADD R29, R29, 0x1, -R2.reuse ;  /* 0x000000011d1de824 */ /* 0x100fe200078e0a02 */
[----:B------:R-:W-:Y:S01]  /*22f0*/  ISETP.GE.AND P2, PT, R36, RZ, PT ;  /* 0x000000ff2400720c */ /* 0x000fe20003f46270 */
[----:B------:R-:W-:Y:S01]  /*2300*/  @!P4 IMAD.IADD R75, R75, 0x1, -R2 ;  /* 0x000000014b4bc824 */ /* 0x000fe200078e0a02 */
[----:B------:R-:W-:Y:S01]  /*2310*/  ISETP.GE.AND P4, PT, R38, RZ, PT ;  /* 0x000000ff2600720c */ /* 0x000fe20003f86270 */
[----:B----4-:R-:W-:Y:S01]  /*2320*/  VIADD R6, R3, 0xfffffffe ;  /* 0xfffffffe03067836 */ /* 0x010fe20000000000 */
[----:B------:R-:W-:Y:S01]  /*2330*/  ISETP.NE.AND P6, PT, R43, RZ, PT ;  /* 0x000000ff2b00720c */ /* 0x000fe20003fc5270 */
[----:B------:R-:W-:-:S03]  /*2340*/  IMAD.MOV.U32 R43, RZ, RZ, R29 ;  /* 0x000000ffff2b7224 */ /* 0x000fc600078e001d */
[----:B------:R-:W-:Y:S01]  /*2350*/  SEL R38, R10, R7, !P6 ;  /* 0x000000070a267207 */ /* 0x000fe20007000000 */
[----:B------:R-:W-:Y:S01]  /*2360*/  @!P1 IMAD.MOV R4, RZ, RZ, -R4 ;  /* 0x000000ffff049224 */ /* 0x000fe200078e0a04 */
[----:B------:R-:W-:Y:S01]  /*2370*/  @!P0 LOP3.LUT R4, RZ, R42, RZ, 0x33, !PT ;  /* 0x0000002aff048212 */ /* 0x000fe200078e33ff */
[----:B------:R-:W-:Y:S01]  /*2380*/  @!P5 IMAD.IADD R77, R77, 0x1, -R2 ;  /* 0x000000014d4dd824 */ /* 0x000fe200078e0a02 */
[----:B------:R-:W-:Y:S01]  /*2390*/  ISETP.GE.U32.AND P1, PT, R6, 0x7fffffdf, PT ;  /* 0x7fffffdf0600780c */ /* 0x000fe20003f26070 */
[C---:B------:R-:W-:Y:S01]  /*23a0*/  VIADD R2, R3.reuse, 0xffffffff ;  /* 0xffffffff03027836 */ /* 0x040fe20000000000 */
[----:B------:R-:W-:Y:S01]  /*23b0*/  ISETP.GE.AND P5, PT, R16, RZ, PT ;  /* 0x000000ff1000720c */ /* 0x000fe20003fa6270 */
[----:B------:R-:W-:Y:S01]  /*23c0*/  @!P2 IMAD.MOV R75, RZ, RZ, -R75 ;  /* 0x000000ffff4ba224 */ /* 0x000fe200078e0a4b */
[----:B------:R-:W-:Y:S01]  /*23d0*/  SEL R8, R10, R5, !P6 ;  /* 0x000000050a087207 */ /* 0x000fe20007000000 */
[----:B-1----:R-:W-:Y:S01]  /*23e0*/  IMAD R128, R4, UR5, RZ ;  /* 0x0000000504807c24 */ /* 0x002fe2000f8e02ff */
[----:B------:R-:W0:Y:S02]  /*23f0*/  FENCE.VIEW.ASYNC.S ;  /* 0x00000000000073c6 */ /* 0x000e240000000000 */
[----:B0-----:R0:W1:Y:S01]  /*2400*/  @!UP2 SYNCS.EXCH.64 URZ, [UR13], UR6 ;  /* 0x000000060dffa5b2 */ /* 0x0010620008000100 */
[----:B------:R-:W-:Y:S01]  /*2410*/  ISETP.GE.U32.AND P2, PT, R2, 0x7fffffe0, PT ;  /* 0x7fffffe00200780c */ /* 0x000fe20003f46070 */
[----:B------:R-:W-:Y:S01]  /*2420*/  @!P4 IMAD.MOV R77, RZ, RZ, -R77 ;  /* 0x000000ffff4dc224 */ /* 0x000fe200078e0a4d */
[----:B---3--:R-:W-:Y:S01]  /*2430*/  SHF.R.S32.HI R143, RZ, 0x1f, R124 ;  /* 0x0000001fff8f7819 */ /* 0x008fe2000001147c */
[C---:B------:R-:W-:Y:S01]  /*2440*/  VIADD R2, R3.reuse, 0xfffffffd ;  /* 0xfffffffd03027836 */ /* 0x040fe20000000000 */
[----:B------:R-:W-:Y:S01]  /*2450*/  SHF.R.S32.HI R129, RZ, 0x1f, R128 ;  /* 0x0000001fff817819 */ /* 0x000fe20000011480 */
[----:B------:R-:W-:Y:S01]  /*2460*/  VIADD R5, R3, 0xfffffffc ;  /* 0xfffffffc03057836 */ /* 0x000fe20000000000 */
[----:B--2---:R-:W-:-:S02]  /*2470*/  IADD3 R6, P4, PT, R128, UR20, RZ ;  /* 0x0000001480067c10 */ /* 0x004fc4000ff9e0ff */
[----:B------:R-:W-:Y:S01]  /*2480*/  PRMT R169, RZ, 0x7610, R169 ;  /* 0x00007610ffa97816 */ /* 0x000fe200000000a9 */
[----:B------:R-:W-:Y:S01]  /*2490*/  @!P5 IMAD.MOV R43, RZ, RZ, -R43 ;  /* 0x000000ffff2bd224 */ /* 0x000fe200078e0a2b */
[----:B------:R-:W-:Y:S01]  /*24a0*/  IADD3.X R7, PT, PT, R129, UR21, RZ, P4, !PT ;  /* 0x0000001581077c10 */ /* 0x000fe2000a7fe4ff */
[----:B-1----:R-:W-:Y:S01]  /*24b0*/  BAR.SYNC.DEFER_BLOCKING 0x0 ;  /* 0x0000000000007b1d */ /* 0x002fe20000010000 */
[----:B------:R-:W-:Y:S01]  /*24c0*/  ISETP.GE.U32.AND P0, PT, R2, 0x7fffffde, PT ;  /* 0x7fffffde0200780c */ /* 0x000fe20003f06070 */
[----:B------:R-:W-:Y:S01]  /*24d0*/  VIADD R2, R3, 0xfffffffb ;  /* 0xfffffffb03027836 */ /* 0x000fe20000000000 */
[----:B------:R-:W-:Y:S01]  /*24e0*/  ISETP.GE.U32.AND P5, PT, R5, 0x7fffffdd, PT ;  /* 0x7fffffdd0500780c */ /* 0x000fe20003fa6070 */
[----:B------:R-:W-:Y:S01]  /*24f0*/  IMAD.SHL.U32 R144, R124, 0x2, RZ ;  /* 0x000000027c907824 */ /* 0x000fe200078e00ff */
[C---:B------:R-:W-:Y:S01]  /*2500*/  SEL R34, R10.reuse, R13, !P6 ;  /* 0x0000000d0a227207 */ /* 0x040fe20007000000 */
[----:B------:R-:W-:Y:S01]  /*2510*/  VIADD R13, R3, 0xfffffffa ;  /* 0xfffffffa030d7836 */ /* 0x000fe20000000000 */
[----:B------:R-:W-:-:S02]  /*2520*/  SEL R31, R10, R9, !P6 ;  /* 0x000000090a1f7207 */ /* 0x000fc40007000000 */
[----:B------:R-:W-:Y:S01]  /*2530*/  PRMT R160, RZ, 0x7610, R160 ;  /* 0x00007610ffa07816 */ /* 0x000fe200000000a0 */
[----:B------:R-:W-:Y:S01]  /*2540*/  VIADD R141, R3, 0xffffffe0 ;  /* 0xffffffe0038d7836 */ /* 0x000fe20000000000 */
[----:B------:R-:W-:Y:S01]  /*2550*/  SHF.R.S32.HI R142, RZ, 0x1f, R144 ;  /* 0x0000001fff8e7819 */ /* 0x000fe20000011490 */
[----:B------:R-:W-:Y:S01]  /*2560*/  IMAD R140, R124, 0x3, RZ ;  /* 0x000000037c8c7824 */ /* 0x000fe200078e02ff */
[----:B------:R-:W-:Y:S02]  /*2570*/  SEL R37, R10, R11, !P6 ;  /* 0x0000000b0a257207 */ /* 0x000fe40007000000 */
[----:B------:R-:W-:Y:S01]  /*2580*/  PRMT R161, RZ, 0x7610, R161 ;  /* 0x00007610ffa17816 */ /* 0x000fe200000000a1 */
[----:B------:R-:W-:Y:S01]  /*2590*/  IMAD.SHL.U32 R138, R124, 0x4, RZ ;  /* 0x000000047c8a7824 */ /* 0x000fe200078e00ff */
[----:B------:R-:W-:Y:S01]  /*25a0*/  SEL R28, R10, R15, !P6 ;  /* 0x0000000f0a1c7207 */ /* 0x000fe20007000000 */
[----:B------:R-:W-:Y:S01]  /*25b0*/  IMAD R137, R124, 0x5, RZ ;  /* 0x000000057c897824 */ /* 0x000fe200078e02ff */
[----:B------:R-:W-:-:S02]  /*25c0*/  SEL R36, R10, R17, !P6 ;  /* 0x000000110a247207 */ /* 0x000fc40007000000 */
[----:B------:R-:W-:Y:S01]  /*25d0*/  PRMT R153, RZ, 0x7610, R153 ;  /* 0x00007610ff997816 */ /* 0x000fe20000000099 */
[----:B------:R-:W-:Y:S01]  /*25e0*/  IMAD R133, R124, 0x7, RZ ;  /* 0x000000077c857824 */ /* 0x000fe200078e02ff */
[----:B------:R-:W-:Y:S01]  /*25f0*/  SEL R40, R10, R19, !P6 ;  /* 0x000000130a287207 */ /* 0x000fe20007000000 */
[----:B------:R-:W2:Y:S01]  /*2600*/  @!P2 LDG.E.U8 R167, desc[UR18][R6.64] ;  /* 0x0000001206a7a981 */ /* 0x000ea2000c1e1100 */
[----:B------:R-:W-:Y:S02]  /*2610*/  IADD3 R4, P2, PT, R6, R124, RZ ;  /* 0x0000007c06047210 */ /* 0x000fe40007f5e0ff */
[----:B------:R-:W-:Y:S01]  /*2620*/  PRMT R158, RZ, 0x7610, R158 ;  /* 0x00007610ff9e7816 */ /* 0x000fe2000000009e */
[----:B------:R-:W-:Y:S01]  /*2630*/  IMAD R134, R124, 0x6, RZ ;  /* 0x000000067c867824 */ /* 0x000fe200078e02ff */
[----:B------:R-:W-:Y:S01]  /*2640*/  IADD3 R42, P4, PT, R144, R6, RZ ;  /* 0x00000006902a7210 */ /* 0x000fe20007f9e0ff */
[----:B------:R-:W-:Y:S01]  /*2650*/  IMAD.X R5, R143, 0x1, R7, P2 ;  /* 0x000000018f057824 */ /* 0x000fe200010e0607 */
[----:B------:R-:W-:Y:S01]  /*2660*/  ISETP.GE.U32.AND P2, PT, R2, 0x7fffffdc, PT ;  /* 0x7fffffdc0200780c */ /* 0x000fe20003f46070 */
[----:B------:R-:W-:Y:S01]  /*2670*/  VIADD R2, R3, 0xffffffec ;  /* 0xffffffec03027836 */ /* 0x000fe20000000000 */
[----:B------:R-:W-:-:S02]  /*2680*/  SEL R33, R10, R21, !P6 ;  /* 0x000000150a217207 */ /* 0x000fc40007000000 */
[----:B------:R-:W-:Y:S01]  /*2690*/  PRMT R131, RZ, 0x7610, R131 ;  /* 0x00007610ff837816 */ /* 0x000fe20000000083 */
[----:B------:R1:W3:Y:S01]  /*26a0*/  @!P1 LDG.E.U8 R169, desc[UR18][R4.64] ;  /* 0x0000001204a99981 */ /* 0x0002e2000c1e1100 */
[----:B------:R-:W-:Y:S01]  /*26b0*/  ISETP.GE.U32.AND P1, PT, R2, 0x7fffffcd, PT ;  /* 0x7fffffcd0200780c */ /* 0x000fe20003f26070 */
[----:B------:R-:W-:Y:S01]  /*26c0*/  VIADD R2, R3, 0xffffffed ;  /* 0xffffffed03027836 */ /* 0x000fe20000000000 */
[----:B------:R-:W-:Y:S01]  /*26d0*/  SEL R29, R10, R23, !P6 ;  /* 0x000000170a1d7207 */ /* 0x000fe20007000000 */
[----:B------:R-:W-:Y:S01]  /*26e0*/  IMAD.SHL.U32 R121, R124, 0x10, RZ ;  /* 0x000000107c797824 */ /* 0x000fe200078e00ff */
[----:B------:R-:W-:Y:S02]  /*26f0*/  SEL R32, R10, R25, !P6 ;  /* 0x000000190a207207 */ /* 0x000fe40007000000 */
[----:B------:R-:W-:Y:S01]  /*2700*/  PRMT R150, RZ, 0x7610, R150 ;  /* 0x00007610ff967816 */ /* 0x000fe20000000096 */
[----:B------:R-:W-:Y:S01]  /*2710*/  IMAD.SHL.U32 R122, R124, 0x8, RZ ;  /* 0x000000087c7a7824 */ /* 0x000fe200078e00ff */
[----:B------:R-:W-:-:S02]  /*2720*/  SEL R39, R10, R27, !P6 ;  /* 0x0000001b0a277207 */ /* 0x000fc40007000000 */
[----:B------:R-:W-:Y:S01]  /*2730*/  PRMT R173, RZ, 0x7610, R173 ;  /* 0x00007610ffad7816 */ /* 0x000fe200000000ad */
[----:B------:R-:W-:Y:S01]  /*2740*/  IMAD R117, R124, 0x18, RZ ;  /* 0x000000187c757824 */ /* 0x000fe200078e02ff */
[----:B------:R-:W-:Y:S02]  /*2750*/  SEL R35, R10, R35, !P6 ;  /* 0x000000230a237207 */ /* 0x000fe40007000000 */
[----:B------:R-:W-:Y:S01]  /*2760*/  PRMT R171, RZ, 0x7610, R171 ;  /* 0x00007610ffab7816 */ /* 0x000fe200000000ab */
[----:B------:R-:W-:Y:S01]  /*2770*/  IMAD R118, R124, 0x9, RZ ;  /* 0x000000097c767824 */ /* 0x000fe200078e02ff */
[----:B------:R-:W-:Y:S02]  /*2780*/  SEL R30, R10, R41, !P6 ;  /* 0x000000290a1e7207 */ /* 0x000fe40007000000 */
[----:B------:R-:W-:Y:S01]  /*2790*/  PRMT R175, RZ, 0x7610, R175 ;  /* 0x00007610ffaf7816 */ /* 0x000fe200000000af */
[----:B------:R-:W-:Y:S01]  /*27a0*/  IMAD R113, R124, 0xb, RZ ;  /* 0x0000000b7c717824 */ /* 0x000fe200078e02ff */
        /* <DEDUP_REMOVED lines=38> */
[----:B------:R-:W-:Y:S01]  /*2a10*/  VIADD R89, R3, 0x1f ;  /* 0x0000001f03597836 */ /* 0x000fe20000000000 */
[----:B------:R-:W-:Y:S01]  /*2a20*/  SEL R15, R10, R71, !P6 ;  /* 0x000000470a0f7207 */ /* 0x000fe20007000000 */
[----:B------:R-:W-:Y:S01]  /*2a30*/  IMAD R88, R124, 0x1a, RZ ;  /* 0x0000001a7c587824 */ /* 0x000fe200078e02ff */
[C---:B------:R-:W-:Y:S01]  /*2a40*/  SEL R14, R10.reuse, R73, !P6 ;  /* 0x000000490a0e7207 */ /* 0x040fe20007000000 */
[----:B------:R-:W4:Y:S01]  /*2a50*/  LDCU UR5, c[0x0][0x3b0] ;  /* 0x00007600ff0577ac */ /* 0x000f220008000800 */
[C---:B------:R-:W-:Y:S02]  /*2a60*/  SEL R12, R10.reuse, R75, !P6 ;  /* 0x0000004b0a0c7207 */ /* 0x040fe40007000000 */
[C---:B------:R-:W-:Y:S02]  /*2a70*/  SEL R11, R10.reuse, R77, !P6 ;  /* 0x0000004d0a0b7207 */ /* 0x040fe40007000000 */
[----:B------:R-:W-:Y:S01]  /*2a80*/  SEL R10, R10, R43, !P6 ;  /* 0x0000002b0a0a7207 */ /* 0x000fe20007000000 */
[----:B------:R-:W-:Y:S01]  /*2a90*/  IMAD.X R43, R142, 0x1, R7, P4 ;  /* 0x000000018e2b7824 */ /* 0x000fe200020e0607 */
[----:B------:R-:W-:Y:S01]  /*2aa0*/  ISETP.GE.U32.AND P4, PT, R13, 0x7fffffdb, PT ;  /* 0x7fffffdb0d00780c */ /* 0x000fe20003f86070 */
[C---:B------:R-:W-:Y:S01]  /*2ab0*/  VIADD R13, R3.reuse, 0xffffffee ;  /* 0xffffffee030d7836 */ /* 0x040fe20000000000 */
[----:B------:R-:W-:Y:S01]  /*2ac0*/  ISETP.GE.U32.AND P6, PT, R2, 0x7fffffce, PT ;  /* 0x7fffffce0200780c */ /* 0x000fe20003fc6070 */
[----:B------:R-:W-:Y:S01]  /*2ad0*/  VIADD R2, R3, 0xffffffef ;  /* 0xffffffef03027836 */ /* 0x000fe20000000000 */
[----:B------:R5:W2:Y:S01]  /*2ae0*/  @!P0 LDG.E.U8 R160, desc[UR18][R42.64] ;  /* 0x000000122aa08981 */ /* 0x000aa2000c1e1100 */
[----:B------:R-:W-:-:S02]  /*2af0*/  SEL R44, RZ, 0x1, P1 ;  /* 0x00000001ff2c7807 */ /* 0x000fc40000800000 */
[----:B------:R-:W-:Y:S01]  /*2b00*/  ISETP.GE.U32.AND P0, PT, R13, 0x7fffffcf, PT ;  /* 0x7fffffcf0d00780c */ /* 0x000fe20003f06070 */
[C---:B------:R-:W-:Y:S01]  /*2b10*/  VIADD R13, R3.reuse, 0xffffffe8 ;  /* 0xffffffe8030d7836 */ /* 0x040fe20000000000 */
[----:B------:R-:W-:Y:S01]  /*2b20*/  ISETP.GE.U32.AND P1, PT, R2, 0x7fffffd0, PT ;  /* 0x7fffffd00200780c */ /* 0x000fe20003f26070 */
[C---:B------:R-:W-:Y:S01]  /*2b30*/  VIADD R2, R3.reuse, 0xffffffe9 ;  /* 0xffffffe903027836 */ /* 0x040fe20000000000 */
[----:B------:R-:W-:Y:S01]  /*2b40*/  SEL R41, RZ, 0x4, P0 ;  /* 0x00000004ff297807 */ /* 0x000fe20000000000 */
[----:B-1----:R-:W-:Y:S01]  /*2b50*/  VIADD R4, R3, 0xffffffea ;  /* 0xffffffea03047836 */ /* 0x002fe20000000000 */
[----:B------:R-:W-:Y:S02]  /*2b60*/  ISETP.GE.U32.AND P0, PT, R13, 0x7fffffc9, PT ;  /* 0x7fffffc90d00780c */ /* 0x000fe40003f06070 */
[----:B-----5:R-:W-:Y:S02]  /*2b70*/  SEL R42, RZ, 0x7fff8, P1 ;  /* 0x0007fff8ff2a7807 */ /* 0x020fe40000800000 */
[----:B------:R-:W-:Y:S01]  /*2b80*/  ISETP.GE.U32.AND P1, PT, R2, 0x7fffffca, PT ;  /* 0x7fffffca0200780c */ /* 0x000fe20003f26070 */
[----:B------:R-:W-:Y:S01]  /*2b90*/  VIADD R2, R3, 0xffffffeb ;  /* 0xffffffeb03027836 */ /* 0x000fe20000000000 */
[----:B------:R-:W-:-:S02]  /*2ba0*/  SEL R43, RZ, 0x1, P0 ;  /* 0x00000001ff2b7807 */ /* 0x000fc40000000000 */
[----:B------:R-:W-:Y:S01]  /*2bb0*/  ISETP.GE.U32.AND P0, PT, R4, 0x7fffffcb, PT ;  /* 0x7fffffcb0400780c */ /* 0x000fe20003f06070 */
[C---:B------:R-:W-:Y:S01]  /*2bc0*/  VIADD R4, R3.reuse, 0xffffffe5 ;  /* 0xffffffe503047836 */ /* 0x040fe20000000000 */
[----:B------:R-:W-:Y:S01]  /*2bd0*/  SEL R46, RZ, 0x1fffe, P1 ;  /* 0x0001fffeff2e7807 */ /* 0x000fe20000800000 */
[C---:B------:R-:W-:Y:S01]  /*2be0*/  VIADD R5, R3.reuse, 0xffffffe4 ;  /* 0xffffffe403057836 */ /* 0x040fe20000000000 */
[----:B------:R-:W-:Y:S02]  /*2bf0*/  ISETP.GE.U32.AND P1, PT, R2, 0x7fffffcc, PT ;  /* 0x7fffffcc0200780c */ /* 0x000fe40003f26070 */
[----:B------:R-:W-:Y:S02]  /*2c00*/  SEL R2, RZ, 0x4, P0 ;  /* 0x00000004ff027807 */ /* 0x000fe40000000000 */
[----:B------:R-:W-:Y:S02]  /*2c10*/  SEL R13, RZ, 0x7fff8, P1 ;  /* 0x0007fff8ff0d7807 */ /* 0x000fe40000800000 */
[----:B------:R-:W-:Y:S01]  /*2c20*/  ISETP.GE.U32.AND P1, PT, R4, 0x7fffffc6, PT ;  /* 0x7fffffc60400780c */ /* 0x000fe20003f26070 */
[----:B------:R-:W-:Y:S01]  /*2c30*/  VIADD R4, R3, 0xffffffe1 ;  /* 0xffffffe103047836 */ /* 0x000fe20000000000 */
[----:B------:R-:W-:Y:S01]  /*2c40*/  ISETP.GE.U32.AND P0, PT, R5, 0x7fffffc5, PT ;  /* 0x7fffffc50500780c */ /* 0x000fe20003f06070 */
[----:B------:R-:W-:Y:S01]  /*2c50*/  VIADD R5, R3, 0xffffffe7 ;  /* 0xffffffe703057836 */ /* 0x000fe20000000000 */
[----:B------:R-:W-:-:S02]  /*2c60*/  SEL R45, RZ, 0x1fffe, P6 ;  /* 0x0001fffeff2d7807 */ /* 0x000fc40003000000 */
[----:B------:R-:W-:Y:S02]  /*2c70*/  SEL R50, RZ, 0x1fffe, P1 ;  /* 0x0001fffeff327807 */ /* 0x000fe40000800000 */
[----:B------:R-:W-:Y:S01]  /*2c80*/  ISETP.GE.U32.AND P6, PT, R4, 0x7fffffc2, PT ;  /* 0x7fffffc20400780c */ /* 0x000fe20003fc6070 */
[----:B------:R-:W-:Y:S01]  /*2c90*/  VIADD R4, R3, 0xffffffe3 ;  /* 0xffffffe303047836 */ /* 0x000fe20000000000 */
[----:B------:R-:W-:-:S04]  /*2ca0*/  ISETP.GE.U32.AND P1, PT, R5, 0x7fffffc8, PT ;  /* 0x7fffffc80500780c */ /* 0x000fc80003f26070 */
[----:B------:R-:W-:Y:S02]  /*2cb0*/  SEL R48, RZ, 0x7fff8, P1 ;  /* 0x0007fff8ff307807 */ /* 0x000fe40000800000 */
[----:B------:R-:W-:Y:S01]  /*2cc0*/  ISETP.GE.U32.AND P1, PT, R4, 0x7fffffc4, PT ;  /* 0x7fffffc40400780c */ /* 0x000fe20003f26070 */
[----:B------:R-:W-:-:S03]  /*2cd0*/  VIADD R47, R3, 0xffffffe6 ;  /* 0xffffffe6032f7836 */ /* 0x000fc60000000000 */
[----:B------:R-:W-:Y:S02]  /*2ce0*/  SEL R52, RZ, 0x7fff8, P1 ;  /* 0x0007fff8ff347807 */ /* 0x000fe40000800000 */
[----:B------:R-:W-:Y:S01]  /*2cf0*/  ISETP.GE.U32.AND P1, PT, R141, 0x7fffffc1, PT ;  /* 0x7fffffc18d00780c */ /* 0x000fe20003f26070 */
[----:B------:R-:W-:Y:S01]  /*2d00*/  IMAD.IADD R44, R44, 0x1, R45 ;  /* 0x000000012c2c7824 */ /* 0x000fe200078e022d */
[----:B------:R-:W-:Y:S01]  /*2d10*/  SEL R49, RZ, 0x1, P0 ;  /* 0x00000001ff317807 */ /* 0x000fe20000000000 */
[----:B------:R-:W-:Y:S01]  /*2d20*/  VIADD R5, R3, 0xffffffe2 ;  /* 0xffffffe203057836 */ /* 0x000fe20000000000 */
[----:B------:R-:W-:Y:S02]  /*2d30*/  ISETP.GE.U32.AND P0, PT, R47, 0x7fffffc7, PT ;  /* 0x7fffffc72f00780c */ /* 0x000fe40003f06070 */
[----:B------:R-:W-:Y:S02]  /*2d40*/  SEL R54, RZ, 0x1fffe, P6 ;  /* 0x0001fffeff367807 */ /* 0x000fe40003000000 */
[----:B------:R-:W-:Y:S01]  /*2d50*/  SEL R45, RZ, 0x1, P1 ;  /* 0x00000001ff2d7807 */ /* 0x000fe20000800000 */
[----:B------:R-:W-:Y:S01]  /*2d60*/  IMAD.IADD R43, R43, 0x1, R46 ;  /* 0x000000012b2b7824 */ /* 0x000fe200078e022e */
[----:B------:R-:W-:-:S02]  /*2d70*/  SEL R47, RZ, 0x4, P0 ;  /* 0x00000004ff2f7807 */ /* 0x000fc40000000000 */
[----:B------:R-:W-:Y:S01]  /*2d80*/  ISETP.GE.U32.AND P0, PT, R5, 0x7fffffc3, PT ;  /* 0x7fffffc30500780c */ /* 0x000fe20003f06070 */
[----:B------:R-:W-:Y:S01]  /*2d90*/  IMAD.IADD R45, R45, 0x1, R54 ;  /* 0x000000012d2d7824 */ /* 0x000fe200078e0236 */
[----:B------:R-:W-:Y:S01]  /*2da0*/  SHF.R.S32.HI R139, RZ, 0x1f, R140 ;  /* 0x0000001fff8b7819 */ /* 0x000fe2000001148c */
[----:B------:R-:W-:Y:S01]  /*2db0*/  IMAD.IADD R49, R49, 0x1, R50 ;  /* 0x0000000131317824 */ /* 0x000fe200078e0232 */
[----:B------:R-:W-:Y:S02]  /*2dc0*/  SEL R51, RZ, 0x4, P0 ;  /* 0x00000004ff337807 */ /* 0x000fe40000000000 */
[----:B------:R-:W-:Y:S02]  /*2dd0*/  IADD3 R4, P0, PT, R140, R6, RZ ;  /* 0x000000068c047210 */ /* 0x000fe40007f1e0ff */
[----:B------:R-:W-:Y:S02]  /*2de0*/  LOP3.LUT R43, R43, 0x3, RZ, 0xc0, !PT ;  /* 0x000000032b2b7812 */ /* 0x000fe400078ec0ff */
[----:B------:R-:W-:-:S02]  /*2df0*/  LOP3.LUT R45, R45, 0x3, RZ, 0xc0, !PT ;  /* 0x000000032d2d7812 */ /* 0x000fc400078ec0ff */
[----:B------:R-:W-:Y:S01]  /*2e00*/  LOP3.LUT R44, R44, 0x3, RZ, 0xc0, !PT ;  /* 0x000000032c2c7812 */ /* 0x000fe200078ec0ff */
[----:B------:R-:W-:Y:S01]  /*2e10*/  IMAD.X R5, R139, 0x1, R7, P0 ;  /* 0x000000018b057824 */ /* 0x000fe200000e0607 */
[----:B------:R-:W-:Y:S02]  /*2e20*/  LOP3.LUT R49, R49, 0x3, RZ, 0xc0, !PT ;  /* 0x0000000331317812 */ /* 0x000fe400078ec0ff */
[----:B------:R-:W-:Y:S02]  /*2e30*/  IADD3 R2, PT, PT, R43, R13, R2 ;  /* 0x0000000d2b027210 */ /* 0x000fe40007ffe002 */
[----:B------:R-:W-:Y:S01]  /*2e40*/  IADD3 R45, PT, PT, R45, R52, R51 ;  /* 0x000000342d2d7210 */ /* 0x000fe20007ffe033 */
[----:B------:R1:W5:Y:S01]  /*2e50*/  @!P5 LDG.E.U8 R161, desc[UR18][R4.64] ;  /* 0x0000001204a1d981 */ /* 0x000362000c1e1100 */
[----:B------:R-:W-:Y:S01]  /*2e60*/  IADD3 R41, PT, PT, R44, R42, R41 ;  /* 0x0000002a2c297210 */ /* 0x000fe20007ffe029 */
[----:B------:R-:W-:Y:S01]  /*2e70*/  IMAD.SHL.U32 R2, R2, 0x100, RZ ;  /* 0x0000010002027824 */ /* 0x000fe200078e00ff */
[----:B------:R-:W-:-:S02]  /*2e80*/  IADD3 R47, PT, PT, R49, R48, R47 ;  /* 0x00000030312f7210 */ /* 0x000fc40007ffe02f */
[----:B------:R-:W-:Y:S02]  /*2e90*/  LOP3.LUT R44, R45, 0xf, RZ, 0xc0, !PT ;  /* 0x0000000f2d2c7812 */ /* 0x000fe400078ec0ff */
[----:B------:R-:W-:Y:S02]  /*2ea0*/  SHF.R.S32.HI R136, RZ, 0x1f, R138 ;  /* 0x0000001fff887819 */ /* 0x000fe4000001148a */
[-C--:B------:R-:W-:Y:S01]  /*2eb0*/  IADD3 R42, P5, PT, R138, R6.reuse, RZ ;  /* 0x000000068a2a7210 */ /* 0x080fe20007fbe0ff */
[----:B------:R-:W-:Y:S01]  /*2ec0*/  IMAD R44, R47, 0x10, R44 ;  /* 0x000000102f2c7824 */ /* 0x000fe200078e022c */
[----:B------:R-:W-:Y:S02]  /*2ed0*/  LOP3.LUT R2, R2, 0xf00, RZ, 0xe2, !PT ;  /* 0x00000f0002027812 */ /* 0x000fe400078ee2ff */
[----:B------:R-:W-:Y:S01]  /*2ee0*/  SHF.R.S32.HI R135, RZ, 0x1f, R137 ;  /* 0x0000001fff877819 */ /* 0x000fe20000011489 */
[----:B------:R-:W-:Y:S01]  /*2ef0*/  IMAD.X R43, R136, 0x1, R7, P5 ;  /* 0x00000001882b7824 */ /* 0x000fe200028e0607 */
[-C--:B-1----:R-:W-:Y:S01]  /*2f00*/  IADD3 R4, P5, PT, R137, R6.reuse, RZ ;  /* 0x0000000689047210 */ /* 0x082fe20007fbe0ff */
[----:B------:R-:W-:Y:S01]  /*2f10*/  IMAD R2, R41, 0x1000, R2 ;  /* 0x0000100029027824 */ /* 0x000fe200078e0202 */
[----:B------:R-:W-:Y:S01]  /*2f20*/  LOP3.LUT R13, R44, 0xff, RZ, 0xc0, !PT ;  /* 0x000000ff2c0d7812 */ /* 0x000fe200078ec0ff */
[----:B------:R-:W-:Y:S01]  /*2f30*/  VIADD R41, R3, 0xfffffff8 ;  /* 0xfffffff803297836 */ /* 0x000fe20000000000 */
[----:B------:R-:W-:Y:S01]  /*2f40*/  SHF.R.S32.HI R123, RZ, 0x1f, R133 ;  /* 0x0000001fff7b7819 */ /* 0x000fe20000011485 */
[----:B------:R-:W-:Y:S01]  /*2f50*/  IMAD.X R5, R135, 0x1, R7, P5 ;  /* 0x0000000187057824 */ /* 0x000fe200028e0607 */
[----:B------:R-:W2:Y:S01]  /*2f60*/  @!P2 LDG.E.U8 R158, desc[UR18][R42.64] ;  /* 0x000000122a9ea981 */ /* 0x000ea2000c1e1100 */
[----:B------:R-:W-:Y:S01]  /*2f70*/  IMAD.IADD R13, R2, 0x1, R13 ;  /* 0x00000001020d7824 */ /* 0x000fe200078e020d */
[----:B------:R-:W-:Y:S01]  /*2f80*/  ISETP.GE.U32.AND P5, PT, R41, 0x7fffffd9, PT ;  /* 0x7fffffd92900780c */ /* 0x000fe20003fa6070 */
[----:B------:R-:W-:Y:S01]  /*2f90*/  VIADD R53, R3, 0xfffffff9 ;  /* 0xfffffff903357836 */ /* 0x000fe20000000000 */
[----:B------:R1:W2:Y:S01]  /*2fa0*/  @!P4 LDG.E.U8 R153, desc[UR18][R4.64] ;  /* 0x000000120499c981 */ /* 0x0002a2000c1e1100 */
[----:B------:R-:W-:-:S02]  /*2fb0*/  IADD3 R46, P4, PT, R133, R6, RZ ;  /* 0x00000006852e7210 */ /* 0x000fc40007f9e0ff */
[----:B------:R-:W-:Y:S02]  /*2fc0*/  LOP3.LUT R13, R13, 0xffff, RZ, 0xc0, !PT ;  /* 0x0000ffff0d0d7812 */ /* 0x000fe400078ec0ff */
[----:B------:R-:W-:Y:S01]  /*2fd0*/  ISETP.GE.U32.AND P0, PT, R53, 0x7fffffda, PT ;  /* 0x7fffffda3500780c */ /* 0x000fe20003f06070 */
[----:B------:R-:W-:Y:S01]  /*2fe0*/  IMAD.X R47, R123, 0x1, R7, P4 ;  /* 0x000000017b2f7824 */ /* 0x000fe200020e0607 */
[----:B------:R-:W-:Y:S02]  /*2ff0*/  SHF.R.U32.HI R41, RZ, 0xf, R13 ;  /* 0x0000000fff297819 */ /* 0x000fe4000001160d */
[----:B------:R-:W-:Y:S02]  /*3000*/  SHF.R.S32.HI R132, RZ, 0x1f, R134 ;  /* 0x0000001fff847819 */ /* 0x000fe40000011486 */
[-C--:B------:R-:W-:Y:S01]  /*3010*/  IADD3 R44, P2, PT, R134, R6.reuse, RZ ;  /* 0x00000006862c7210 */ /* 0x080fe20007f5e0ff */
[----:B------:R-:W-:Y:S01]  /*3020*/  VIADD R2, R3, 0xfffffff7 ;  /* 0xfffffff703027836 */ /* 0x000fe20000000000 */
[----:B------:R-:W-:Y:S01]  /*3030*/  LOP3.LUT P4, RZ, R41, 0x1, RZ, 0xc0, !PT ;  /* 0x0000000129ff7812 */ /* 0x000fe2000788c0ff */
[----:B------:R0:W2:Y:S01]  /*3040*/  @!P5 LDG.E.U8 R131, desc[UR18][R46.64] ;  /* 0x000000122e83d981 */ /* 0x0000a2000c1e1100 */
[----:B------:R-:W-:Y:S01]  /*3050*/  SHF.R.S32.HI R119, RZ, 0x1f, R121 ;  /* 0x0000001fff777819 */ /* 0x000fe20000011479 */
[----:B------:R-:W-:Y:S01]  /*3060*/  IMAD.X R45, R132, 0x1, R7, P2 ;  /* 0x00000001842d7824 */ /* 0x000fe200010e0607 */
[----:B------:R-:W-:-:S02]  /*3070*/  IADD3 R48, P5, PT, R121, R6, RZ ;  /* 0x0000000679307210 */ /* 0x000fc40007fbe0ff */
[----:B------:R-:W-:Y:S02]  /*3080*/  ISETP.GE.U32.AND P2, PT, R2, 0x7fffffd8, PT ;  /* 0x7fffffd80200780c */ /* 0x000fe40003f46070 */
[----:B------:R0:W2:Y:S01]  /*3090*/  @!P0 LDG.E.U8 R150, desc[UR18][R44.64] ;  /* 0x000000122c968981 */ /* 0x0000a2000c1e1100 */
[----:B------:R-:W-:Y:S01]  /*30a0*/  SHF.R.U32.HI R41, RZ, 0x7, R13 ;  /* 0x00000007ff297819 */ /* 0x000fe2000001160d */
[----:B------:R-:W-:Y:S01]  /*30b0*/  IMAD.X R49, R119, 0x1, R7, P5 ;  /* 0x0000000177317824 */ /* 0x000fe200028e0607 */
[----:B------:R-:W-:Y:S02]  /*30c0*/  SHF.R.S32.HI R120, RZ, 0x1f, R122 ;  /* 0x0000001fff787819 */ /* 0x000fe4000001147a */
[-C--:B-1----:R-:W-:Y:S01]  /*30d0*/  IADD3 R4, P0, PT, R122, R6.reuse, RZ ;  /* 0x000000067a047210 */ /* 0x082fe20007f1e0ff */
[----:B------:R-:W-:Y:S01]  /*30e0*/  VIADD R2, R3, 0xfffffff6 ;  /* 0xfffffff603027836 */ /* 0x000fe20000000000 */
[----:B------:R-:W-:Y:S01]  /*30f0*/  LOP3.LUT P5, RZ, R41, 0x1, RZ, 0xc0, !PT ;  /* 0x0000000129ff7812 */ /* 0x000fe200078ac0ff */
[----:B------:R-:W2:Y:S01]  /*3100*/  @P4 LDG.E.U8 R173, desc[UR18][R48.64] ;  /* 0x0000001230ad4981 */ /* 0x000ea2000c1e1100 */
[----:B------:R-:W-:Y:S01]  /*3110*/  SHF.R.S32.HI R115, RZ, 0x1f, R117 ;  /* 0x0000001fff737819 */ /* 0x000fe20000011475 */
[----:B------:R-:W-:Y:S01]  /*3120*/  IMAD.X R5, R120, 0x1, R7, P0 ;  /* 0x0000000178057824 */ /* 0x000fe200000e0607 */
[----:B0-----:R-:W-:Y:S01]  /*3130*/  IADD3 R46, P4, PT, R117, R6, RZ ;  /* 0x00000006752e7210 */ /* 0x001fe20007f9e0ff */
[----:B------:R-:W-:Y:S01]  /*3140*/  VIADD R41, R3, 0xfffffff4 ;  /* 0xfffffff403297836 */ /* 0x000fe20000000000 */
[----:B------:R-:W-:-:S02]  /*3150*/  ISETP.GE.U32.AND P0, PT, R2, 0x7fffffd7, PT ;  /* 0x7fffffd70200780c */ /* 0x000fc40003f06070 */
[----:B------:R0:W2:Y:S01]  /*3160*/  @!P2 LDG.E.U8 R171, desc[UR18][R4.64] ;  /* 0x0000001204aba981 */ /* 0x0000a2000c1e1100 */
[----:B------:R-:W-:Y:S01]  /*3170*/  SHF.R.S32.HI R116, RZ, 0x1f, R118 ;  /* 0x0000001fff747819 */ /* 0x000fe20000011476 */
[--C-:B------:R-:W-:Y:S01]  /*3180*/  IMAD.X R47, R115, 0x1, R7.reuse, P4 ;  /* 0x00000001732f7824 */ /* 0x100fe200020e0607 */
[-C--:B------:R-:W-:Y:S01]  /*3190*/  IADD3 R42, P2, PT, R118, R6.reuse, RZ ;  /* 0x00000006762a7210 */ /* 0x080fe20007f5e0ff */
[----:B------:R-:W-:Y:S01]  /*31a0*/  VIADD R2, R3, 0xfffffff5 ;  /* 0xfffffff503027836 */ /* 0x000fe20000000000 */
[----:B------:R-:W-:Y:S02]  /*31b0*/  ISETP.GE.U32.AND P4, PT, R41, 0x7fffffd5, PT ;  /* 0x7fffffd52900780c */ /* 0x000fe40003f86070 */
[----:B------:R1:W2:Y:S01]  /*31c0*/  @P5 LDG.E.U8 R175, desc[UR18][R46.64] ;  /* 0x000000122eaf5981 */ /* 0x0002a2000c1e1100 */
[----:B------:R-:W-:Y:S01]  /*31d0*/  IMAD.X R43, R116, 0x1, R7, P2 ;  /* 0x00000001742b7824 */ /* 0x000fe200010e0607 */
[----:B------:R-:W-:Y:S02]  /*31e0*/  SHF.R.S32.HI R111, RZ, 0x1f, R113 ;  /* 0x0000001fff6f7819 */ /* 0x000fe40000011471 */
[-C--:B------:R-:W-:Y:S01]  /*31f0*/  IADD3 R44, P5, PT, R113, R6.reuse, RZ ;  /* 0x00000006712c7210 */ /* 0x080fe20007fbe0ff */
[----:B------:R-:W-:Y:S01]  /*3200*/  VIADD R41, R3, 0xfffffff2 ;  /* 0xfffffff203297836 */ /* 0x000fe20000000000 */
[----:B------:R-:W-:Y:S01]  /*3210*/  ISETP.GE.U32.AND P2, PT, R2, 0x7fffffd6, PT ;  /* 0x7fffffd60200780c */ /* 0x000fe20003f46070 */
[----:B------:R1:W2:Y:S01]  /*3220*/  @!P0 LDG.E.U8 R163, desc[UR18][R42.64] ;  /* 0x000000122aa38981 */ /* 0x0002a2000c1e1100 */
[----:B------:R-:W-:Y:S01]  /*3230*/  SHF.R.S32.HI R112, RZ, 0x1f, R114 ;  /* 0x0000001fff707819 */ /* 0x000fe20000011472 */
[----:B------:R-:W-:Y:S01]  /*3240*/  IMAD.X R45, R111, 0x1, R7, P5 ;  /* 0x000000016f2d7824 */ /* 0x000fe200028e0607 */
[----:B0-----:R-:W-:Y:S01]  /*3250*/  IADD3 R4, P0, PT, R114, R6, RZ ;  /* 0x0000000672047210 */ /* 0x001fe20007f1e0ff */
[----:B------:R-:W-:Y:S01]  /*3260*/  VIADD R2, R3, 0xfffffff3 ;  /* 0xfffffff303027836 */ /* 0x000fe20000000000 */
[----:B------:R-:W-:-:S02]  /*3270*/  ISETP.GE.U32.AND P5, PT, R41, 0x7fffffd3, PT ;  /* 0x7fffffd32900780c */ /* 0x000fc40003fa6070 */
[----:B------:R0:W2:Y:S01]  /*3280*/  @!P4 LDG.E.U8 R155, desc[UR18][R44.64] ;  /* 0x000000122c9bc981 */ /* 0x0000a2000c1e1100 */
[----:B------:R-:W-:Y:S01]  /*3290*/  IMAD.X R5, R112, 0x1, R7, P0 ;  /* 0x0000000170057824 */ /* 0x000fe200000e0607 */
[----:B------:R-:W-:Y:S02]  /*32a0*/  SHF.R.S32.HI R107, RZ, 0x1f, R109 ;  /* 0x0000001fff6b7819 */ /* 0x000fe4000001146d */
[-C--:B-1----:R-:W-:Y:S01]  /*32b0*/  IADD3 R46, P4, PT, R109, R6.reuse, RZ ;  /* 0x000000066d2e7210 */ /* 0x082fe20007f9e0ff */
[----:B------:R-:W-:Y:S01]  /*32c0*/  VIADD R41, R3, 0xfffffff0 ;  /* 0xfffffff003297836 */ /* 0x000fe20000000000 */
[----:B------:R-:W-:Y:S01]  /*32d0*/  ISETP.GE.U32.AND P0, PT, R2, 0x7fffffd4, PT ;  /* 0x7fffffd40200780c */ /* 0x000fe20003f06070 */
[----:B------:R1:W2:Y:S01]  /*32e0*/  @!P2 LDG.E.U8 R162, desc[UR18][R4.64] ;  /* 0x0000001204a2a981 */ /* 0x0002a2000c1e1100 */
[----:B------:R-:W-:Y:S01]  /*32f0*/  SHF.R.S32.HI R108, RZ, 0x1f, R110 ;  /* 0x0000001fff6c7819 */ /* 0x000fe2000001146e */
[----:B------:R-:W-:Y:S01]  /*3300*/  IMAD.X R47, R107, 0x1, R7, P4 ;  /* 0x000000016b2f7824 */ /* 0x000fe200020e0607 */
[----:B------:R-:W-:Y:S01]  /*3310*/  IADD3 R42, P2, PT, R110, R6, RZ ;  /* 0x000000066e2a7210 */ /* 0x000fe20007f5e0ff */
[----:B------:R-:W-:Y:S01]  /*3320*/  VIADD R2, R3, 0xfffffff1 ;  /* 0xfffffff103027836 */ /* 0x000fe20000000000 */
[----:B------:R-:W-:-:S02]  /*3330*/  ISETP.GE.U32.AND P4, PT, R41, 0x7fffffd1, PT ;  /* 0x7fffffd12900780c */ /* 0x000fc40003f86070 */
[----:B------:R1:W2:Y:S01]  /*3340*/  @!P5 LDG.E.U8 R149, desc[UR18][R46.64] ;  /* 0x000000122e95d981 */ /* 0x0002a2000c1e1100 */
[----:B------:R-:W-:Y:S01]  /*3350*/  IMAD.X R43, R108, 0x1, R7, P2 ;  /* 0x000000016c2b7824 */ /* 0x000fe200010e0607 */
[----:B------:R-:W-:Y:S02]  /*3360*/  SHF.R.S32.HI R103, RZ, 0x1f, R105 ;  /* 0x0000001fff677819 */ /* 0x000fe40000011469 */
[----:B0-----:R-:W-:Y:S02]  /*3370*/  IADD3 R44, P5, PT, R105, R6, RZ ;  /* 0x00000006692c7210 */ /* 0x001fe40007fbe0ff */
[----:B------:R-:W-:Y:S01]  /*3380*/  ISETP.GE.U32.AND P2, PT, R2, 0x7fffffd2, PT ;  /* 0x7fffffd20200780c */ /* 0x000fe20003f46070 */
[----:B------:R0:W2:Y:S01]  /*3390*/  @!P0 LDG.E.U8 R156, desc[UR18][R42.64] ;  /* 0x000000122a9c8981 */ /* 0x0000a2000c1e1100 */
[----:B------:R-:W-:Y:S01]  /*33a0*/  SHF.R.U32.HI R41, RZ, 0xd, R13 ;  /* 0x0000000dff297819 */ /* 0x000fe2000001160d */
[----:B------:R-:W-:Y:S01]  /*33b0*/  IMAD.X R45, R103, 0x1, R7, P5 ;  /* 0x00000001672d7824 */ /* 0x000fe200028e0607 */
[----:B------:R-:W-:-:S02]  /*33c0*/  SHF.R.S32.HI R104, RZ, 0x1f, R106 ;  /* 0x0000001fff687819 */ /* 0x000fc4000001146a */
[-C--:B-1----:R-:W-:Y:S02]  /*33d0*/  IADD3 R4, P0, PT, R106, R6.reuse, RZ ;  /* 0x000000066a047210 */ /* 0x082fe40007f1e0ff */
[----:B------:R-:W-:Y:S01]  /*33e0*/  LOP3.LUT P5, RZ, R41, 0x1, RZ, 0xc0, !PT ;  /* 0x0000000129ff7812 */ /* 0x000fe200078ac0ff */
[----:B------:R1:W2:Y:S01]  /*33f0*/  @!P4 LDG.E.U8 R147, desc[UR18][R44.64] ;  /* 0x000000122c93c981 */ /* 0x0002a2000c1e1100 */
[----:B------:R-:W-:Y:S01]  /*3400*/  SHF.R.U32.HI R2, RZ, 0xe, R13 ;  /* 0x0000000eff027819 */ /* 0x000fe2000001160d */
[----:B------:R-:W-:Y:S01]  /*3410*/  IMAD.X R5, R104, 0x1, R7, P0 ;  /* 0x0000000168057824 */ /* 0x000fe200000e0607 */
[----:B------:R-:W-:Y:S02]  /*3420*/  SHF.R.S32.HI R99, RZ, 0x1f, R101 ;  /* 0x0000001fff637819 */ /* 0x000fe40000011465 */
[----:B------:R-:W-:Y:S02]  /*3430*/  IADD3 R46, P4, PT, R101, R6, RZ ;  /* 0x00000006652e7210 */ /* 0x000fe40007f9e0ff */
[----:B------:R-:W-:Y:S01]  /*3440*/  LOP3.LUT P0, RZ, R2, 0x1, RZ, 0xc0, !PT ;  /* 0x0000000102ff7812 */ /* 0x000fe2000780c0ff */
[----:B------:R1:W2:Y:S01]  /*3450*/  @!P2 LDG.E.U8 R130, desc[UR18][R4.64] ;  /* 0x000000120482a981 */ /* 0x0002a2000c1e1100 */
[----:B------:R-:W-:Y:S01]  /*3460*/  SHF.R.U32.HI R41, RZ, 0xb, R13 ;  /* 0x0000000bff297819 */ /* 0x000fe2000001160d */
[----:B------:R-:W-:Y:S01]  /*3470*/  IMAD.X R47, R99, 0x1, R7, P4 ;  /* 0x00000001632f7824 */ /* 0x000fe200020e0607 */
[----:B------:R-:W-:-:S02]  /*3480*/  SHF.R.S32.HI R100, RZ, 0x1f, R102 ;  /* 0x0000001fff647819 */ /* 0x000fc40000011466 */
[-C--:B0-----:R-:W-:Y:S02]  /*3490*/  IADD3 R42, P2, PT, R102, R6.reuse, RZ ;  /* 0x00000006662a7210 */ /* 0x081fe40007f5e0ff */
[----:B------:R-:W-:Y:S01]  /*34a0*/  LOP3.LUT P4, RZ, R41, 0x1, RZ, 0xc0, !PT ;  /* 0x0000000129ff7812 */ /* 0x000fe2000788c0ff */
[----:B------:R0:W2:Y:S01]  /*34b0*/  @P5 LDG.E.U8 R164, desc[UR18][R46.64] ;  /* 0x000000122ea45981 */ /* 0x0000a2000c1e1100 */
[----:B------:R-:W-:Y:S01]  /*34c0*/  SHF.R.U32.HI R2, RZ, 0xc, R13 ;  /* 0x0000000cff027819 */ /* 0x000fe2000001160d */
[----:B------:R-:W-:Y:S01]  /*34d0*/  IMAD.X R43, R100, 0x1, R7, P2 ;  /* 0x00000001642b7824 */ /* 0x000fe200010e0607 */
[----:B------:R-:W-:Y:S02]  /*34e0*/  SHF.R.S32.HI R95, RZ, 0x1f, R97 ;  /* 0x0000001fff5f7819 */ /* 0x000fe40000011461 */
[----:B-1----:R-:W-:Y:S02]  /*34f0*/  IADD3 R44, P5, PT, R97, R6, RZ ;  /* 0x00000006612c7210 */ /* 0x002fe40007fbe0ff */
[----:B------:R-:W-:Y:S01]  /*3500*/  LOP3.LUT P2, RZ, R2, 0x1, RZ, 0xc0, !PT ;  /* 0x0000000102ff7812 */ /* 0x000fe2000784c0ff */
[----:B------:R1:W2:Y:S01]  /*3510*/  @P0 LDG.E.U8 R165, desc[UR18][R42.64] ;  /* 0x000000122aa50981 */ /* 0x0002a2000c1e1100 */
[----:B------:R-:W-:Y:S01]  /*3520*/  SHF.R.U32.HI R41, RZ, 0x9, R13 ;  /* 0x00000009ff297819 */ /* 0x000fe2000001160d */
[----:B------:R-:W-:Y:S01]  /*3530*/  IMAD.X R45, R95, 0x1, R7, P5 ;  /* 0x000000015f2d7824 */ /* 0x000fe200028e0607 */
[----:B------:R-:W-:-:S02]  /*3540*/  SHF.R.S32.HI R96, RZ, 0x1f, R98 ;  /* 0x0000001fff607819 */ /* 0x000fc40000011462 */
[-C--:B------:R-:W-:Y:S02]  /*3550*/  IADD3 R4, P0, PT, R98, R6.reuse, RZ ;  /* 0x0000000662047210 */ /* 0x080fe40007f1e0ff */
[----:B------:R-:W-:Y:S01]  /*3560*/  LOP3.LUT P5, RZ, R41, 0x1, RZ, 0xc0, !PT ;  /* 0x0000000129ff7812 */ /* 0x000fe200078ac0ff */
[----:B------:R-:W2:Y:S01]  /*3570*/  @P4 LDG.E.U8 R154, desc[UR18][R44.64] ;  /* 0x000000122c9a4981 */ /* 0x000ea2000c1e1100 */
[----:B------:R-:W-:Y:S01]  /*3580*/  SHF.R.U32.HI R2, RZ, 0xa, R13 ;  /* 0x0000000aff027819 */ /* 0x000fe2000001160d */
[----:B------:R-:W-:Y:S01]  /*3590*/  IMAD.X R5, R96, 0x1, R7, P0 ;  /* 0x0000000160057824 */ /* 0x000fe200000e0607 */
[----:B------:R-:W-:Y:S02]  /*35a0*/  SHF.R.S32.HI R91, RZ, 0x1f, R93 ;  /* 0x0000001fff5b7819 */ /* 0x000fe4000001145d */
[-C--:B------:R-:W-:Y:S02]  /*35b0*/  IADD3 R48, P4, PT, R93, R6.reuse, RZ ;  /* 0x000000065d307210 */ /* 0x080fe40007f9e0ff */
[----:B------:R-:W-:Y:S01]  /*35c0*/  LOP3.LUT P0, RZ, R2, 0x1, RZ, 0xc0, !PT ;  /* 0x0000000102ff7812 */ /* 0x000fe2000780c0ff */
[----:B------:R1:W2:Y:S01]  /*35d0*/  @P2 LDG.E.U8 R157, desc[UR18][R4.64] ;  /* 0x00000012049d2981 */ /* 0x0002a2000c1e1100 */
[----:B------:R-:W-:Y:S01]  /*35e0*/  SHF.R.S32.HI R92, RZ, 0x1f, R94 ;  /* 0x0000001fff5c7819 */ /* 0x000fe2000001145e */
[----:B------:R-:W-:Y:S01]  /*35f0*/  IMAD.X R49, R91, 0x1, R7, P4 ;  /* 0x000000015b317824 */ /* 0x000fe200020e0607 */
[----:B0-----:R-:W-:-:S02]  /*3600*/  IADD3 R46, P2, PT, R94, R6, RZ ;  /* 0x000000065e2e7210 */ /* 0x001fc40007f5e0ff */
[----:B------:R-:W-:Y:S02]  /*3610*/  SHF.R.U32.HI R2, RZ, 0x6, R13 ;  /* 0x00000006ff027819 */ /* 0x000fe4000001160d */
[----:B------:R-:W2:Y:S01]  /*3620*/  @P5 LDG.E.U8 R152, desc[UR18][R48.64] ;  /* 0x0000001230985981 */ /* 0x000ea2000c1e1100 */
[----:B------:R-:W-:Y:S01]  /*3630*/  IMAD.X R47, R92, 0x1, R7, P2 ;  /* 0x000000015c2f7824 */ /* 0x000fe200010e0607 */
[----:B------:R-:W-:Y:S02]  /*3640*/  SHF.R.U32.HI R41, RZ, 0x5, R13 ;  /* 0x00000005ff297819 */ /* 0x000fe4000001160d */
[----:B------:R-:W-:Y:S02]  /*3650*/  LOP3.LUT P2, RZ, R2, 0x1, RZ, 0xc0, !PT ;  /* 0x0000000102ff7812 */ /* 0x000fe4000784c0ff */
[----:B------:R-:W-:Y:S01]  /*3660*/  SHF.R.S32.HI R87, RZ, 0x1f, R90 ;  /* 0x0000001fff577819 */ /* 0x000fe2000001145a */
[----:B------:R-:W2:Y:S01]  /*3670*/  @P0 LDG.E.U8 R151, desc[UR18][R46.64] ;  /* 0x000000122e970981 */ /* 0x000ea2000c1e1100 */
[----:B-1----:R-:W-:-:S02]  /*3680*/  IADD3 R42, P5, PT, R90, R6, RZ ;  /* 0x000000065a2a7210 */ /* 0x002fc40007fbe0ff */
[----:B------:R-:W-:Y:S02]  /*3690*/  LOP3.LUT P4, RZ, R41, 0x1, RZ, 0xc0, !PT ;  /* 0x0000000129ff7812 */ /* 0x000fe4000788c0ff */
[----:B------:R-:W-:Y:S01]  /*36a0*/  LOP3.LUT R86, R86, 0x1f, RZ, 0xc0, !PT ;  /* 0x0000001f56567812 */ /* 0x000fe200078ec0ff */
[----:B------:R-:W-:Y:S01]  /*36b0*/  IMAD.X R43, R87, 0x1, R7, P5 ;  /* 0x00000001572b7824 */ /* 0x000fe200028e0607 */
[----:B------:R-:W-:Y:S02]  /*36c0*/  ISETP.GT.AND P0, PT, R89, 0x1f, PT ;  /* 0x0000001f5900780c */ /* 0x000fe40003f04270 */
[----:B------:R-:W-:Y:S02]  /*36d0*/  SHF.R.S32.HI R85, RZ, 0x1f, R88 ;  /* 0x0000001fff557819 */ /* 0x000fe40000011458 */
[----:B------:R-:W-:Y:S02]  /*36e0*/  IADD3 R2, P5, PT, R88, R6, RZ ;  /* 0x0000000658027210 */ /* 0x000fe40007fbe0ff */
[----:B------:R-:W-:Y:S01]  /*36f0*/  PRMT R177, RZ, 0x7610, R177 ;  /* 0x00007610ffb17816 */ /* 0x000fe200000000b1 */
[----:B------:R-:W-:Y:S01]  /*3700*/  IMAD R84, R124, 0x1b, RZ ;  /* 0x0000001b7c547824 */ /* 0x000fe200078e02ff */
[----:B------:R-:W-:-:S02]  /*3710*/  SHF.R.U32.HI R4, RZ, 0x4, R13 ;  /* 0x00000004ff047819 */ /* 0x000fc4000001160d */
[----:B------:R-:W-:Y:S01]  /*3720*/  ISETP.LT.AND P0, PT, R86, R3, P0 ;  /* 0x000000035600720c */ /* 0x000fe20000701270 */
[----:B------:R-:W-:Y:S01]  /*3730*/  IMAD.X R3, R85, 0x1, R7, P5 ;  /* 0x0000000155037824 */ /* 0x000fe200028e0607 */
[----:B------:R-:W-:Y:S01]  /*3740*/  PRMT R166, RZ, 0x7610, R166 ;  /* 0x00007610ffa67816 */ /* 0x000fe200000000a6 */
[----:B------:R-:W2:Y:S01]  /*3750*/  @P2 LDG.E.U8 R177, desc[UR18][R42.64] ;  /* 0x000000122ab12981 */ /* 0x000ea2000c1e1100 */
[----:B------:R-:W-:Y:S02]  /*3760*/  LOP3.LUT P5, RZ, R4, 0x1, RZ, 0xc0, !PT ;  /* 0x0000000104ff7812 */ /* 0x000fe400078ac0ff */
[----:B------:R-:W-:Y:S02]  /*3770*/  SHF.R.U32.HI R5, RZ, 0x3, R13 ;  /* 0x00000003ff057819 */ /* 0x000fe4000001160d */
[----:B------:R-:W-:Y:S01]  /*3780*/  SHF.R.S32.HI R83, RZ, 0x1f, R84 ;  /* 0x0000001fff537819 */ /* 0x000fe20000011454 */
[----:B------:R0:W2:Y:S01]  /*3790*/  @P4 LDG.E.U8 R166, desc[UR18][R2.64] ;  /* 0x0000001202a64981 */ /* 0x0000a2000c1e1100 */
[----:B------:R-:W-:-:S02]  /*37a0*/  IADD3 R4, P2, PT, R84, R6, RZ ;  /* 0x0000000654047210 */ /* 0x000fc40007f5e0ff */
[----:B------:R-:W-:Y:S01]  /*37b0*/  SHF.R.U32.HI R41, RZ, 0x8, R13 ;  /* 0x00000008ff297819 */ /* 0x000fe2000001160d */
[----:B------:R-:W-:Y:S01]  /*37c0*/  IMAD R82, R124, 0x1c, RZ ;  /* 0x0000001c7c527824 */ /* 0x000fe200078e02ff */
[----:B------:R-:W-:Y:S01]  /*37d0*/  LOP3.LUT P4, RZ, R5, 0x1, RZ, 0xc0, !PT ;  /* 0x0000000105ff7812 */ /* 0x000fe2000788c0ff */
[----:B------:R-:W-:Y:S01]  /*37e0*/  IMAD.X R5, R83, 0x1, R7, P2 ;  /* 0x0000000153057824 */ /* 0x000fe200010e0607 */
[----:B------:R-:W-:Y:S02]  /*37f0*/  PRMT R159, RZ, 0x7610, R159 ;  /* 0x00007610ff9f7816 */ /* 0x000fe4000000009f */
[----:B------:R-:W-:Y:S01]  /*3800*/  LOP3.LUT P2, RZ, R41, 0x1, RZ, 0xc0, !PT ;  /* 0x0000000129ff7812 */ /* 0x000fe2000784c0ff */
[----:B------:R-:W-:Y:S01]  /*3810*/  IMAD R41, R86, R125, RZ ;  /* 0x0000007d56297224 */ /* 0x000fe200078e02ff */
[----:B------:R-:W-:Y:S01]  /*3820*/  SHF.R.S32.HI R81, RZ, 0x1f, R82 ;  /* 0x0000001fff517819 */ /* 0x000fe20000011452 */
[----:B----4-:R-:W-:Y:S01]  /*3830*/  IMAD R77, R8, UR5, RZ ;  /* 0x00000005084d7c24 */ /* 0x010fe2000f8e02ff */
[----:B0-----:R-:W-:Y:S01]  /*3840*/  IADD3 R2, P6, PT, R82, R6, RZ ;  /* 0x0000000652027210 */ /* 0x001fe20007fde0ff */
[----:B------:R0:W4:Y:S01]  /*3850*/  @P5 LDG.E.U8 R159, desc[UR18][R4.64] ;  /* 0x00000012049f5981 */ /* 0x000122000c1e1100 */
[----:B------:R-:W-:Y:S01]  /*3860*/  IADD3 R126, P5, PT, R41, UR22, RZ ;  /* 0x00000016297e7c10 */ /* 0x000fe2000ffbe0ff */
[----:B------:R-:W-:-:S02]  /*3870*/  IMAD R31, R31, UR5, RZ ;  /* 0x000000051f1f7c24 */ /* 0x000fc4000f8e02ff */
[----:B------:R-:W-:Y:S01]  /*3880*/  IMAD.X R3, R81, 0x1, R7, P6 ;  /* 0x0000000151037824 */ /* 0x000fe200030e0607 */
[----:B------:R-:W-:Y:S02]  /*3890*/  IADD3 R78, P6, PT, R77, R126, RZ ;  /* 0x0000007e4d4e7210 */ /* 0x000fe40007fde0ff */
[----:B------:R-:W-:Y:S02]  /*38a0*/  PRMT R168, RZ, 0x7610, R168 ;  /* 0x00007610ffa87816 */ /* 0x000fe400000000a8 */
[----:B0-----:R-:W-:Y:S01]  /*38b0*/  LEA.HI.X.SX32 R4, R41, UR23, 0x1, P5 ;  /* 0x0000001729047c11 */ /* 0x001fe2000a8f0eff */
[----:B------:R-:W-:Y:S01]  /*38c0*/  IMAD R34, R34, UR5, RZ ;  /* 0x0000000522227c24 */ /* 0x000fe2000f8e02ff */
[----:B------:R-:W-:Y:S02]  /*38d0*/  PRMT R181, RZ, 0x7610, R181 ;  /* 0x00007610ffb57816 */ /* 0x000fe400000000b5 */
[----:B------:R0:W2:Y:S01]  /*38e0*/  @P4 LDG.E.U8 R168, desc[UR18][R2.64] ;  /* 0x0000001202a84981 */ /* 0x0000a2000c1e1100 */
[----:B------:R-:W-:-:S02]  /*38f0*/  LEA.HI.X.SX32 R77, R77, R4, 0x1, P6 ;  /* 0x000000044d4d7211 */ /* 0x000fc400030f0eff */
[----:B------:R-:W-:Y:S01]  /*3900*/  IADD3 R74, P6, PT, R31, R126, RZ ;  /* 0x0000007e1f4a7210 */ /* 0x000fe20007fde0ff */
[----:B------:R-:W-:-:S03]  /*3910*/  IMAD R36, R36, UR5, RZ ;  /* 0x0000000524247c24 */ /* 0x000fc6000f8e02ff */
[----:B------:R-:W-:Y:S01]  /*3920*/  LEA.HI.X.SX32 R73, R31, R4, 0x1, P6 ;  /* 0x000000041f497211 */ /* 0x000fe200030f0eff */
[----:B0-----:R-:W-:Y:S02]  /*3930*/  @P0 IMAD.MOV.U32 R2, RZ, RZ, R78 ;  /* 0x000000ffff020224 */ /* 0x001fe400078e004e */
[----:B------:R-:W-:Y:S01]  /*3940*/  @P0 IMAD.MOV.U32 R3, RZ, RZ, R77 ;  /* 0x000000ffff030224 */ /* 0x000fe200078e004d */
[C---:B------:R-:W-:Y:S02]  /*3950*/  IADD3 R70, P6, PT, R34.reuse, R126, RZ ;  /* 0x0000007e22467210 */ /* 0x040fe40007fde0ff */
[----:B------:R-:W-:Y:S02]  /*3960*/  PRMT R183, RZ, 0x7610, R183 ;  /* 0x00007610ffb77816 */ /* 0x000fe400000000b7 */
[----:B------:R0:W2:Y:S01]  /*3970*/  @P0 LDG.E.U8 R181, desc[UR18][R2.64] ;  /* 0x0000001202b50981 */ /* 0x0000a2000c1e1100 */
[----:B------:R-:W-:Y:S01]  /*3980*/  LEA.HI.X.SX32 R69, R34, R4, 0x1, P6 ;  /* 0x0000000422457211 */ /* 0x000fe200030f0eff */
[----:B------:R-:W-:Y:S01]  /*3990*/  IMAD R80, R124, 0x1d, RZ ;  /* 0x0000001d7c507824 */ /* 0x000fe200078e02ff */
[----:B------:R-:W-:Y:S01]  /*39a0*/  IADD3 R66, P6, PT, R36, R126, RZ ;  /* 0x0000007e24427210 */ /* 0x000fe20007fde0ff */
[----:B------:R-:W-:Y:S01]  /*39b0*/  IMAD R33, R33, UR5, RZ ;  /* 0x0000000521217c24 */ /* 0x000fe2000f8e02ff */
[----:B------:R-:W-:Y:S01]  /*39c0*/  PRMT R185, RZ, 0x7610, R185 ;  /* 0x00007610ffb97816 */ /* 0x000fe200000000b9 */
[----:B0-----:R-:W-:-:S02]  /*39d0*/  @P0 IMAD.MOV.U32 R2, RZ, RZ, R74 ;  /* 0x000000ffff020224 */ /* 0x001fc400078e004a */
[----:B------:R-:W-:Y:S01]  /*39e0*/  @P0 IMAD.MOV.U32 R3, RZ, RZ, R73 ;  /* 0x000000ffff030224 */ /* 0x000fe200078e0049 */
[----:B------:R-:W-:-:S04]  /*39f0*/  LEA.HI.X.SX32 R65, R36, R4, 0x1, P6 ;  /* 0x0000000424417211 */ /* 0x000fc800030f0eff */
[----:B------:R0:W2:Y:S01]  /*3a00*/  @P0 LDG.E.U8 R183, desc[UR18][R2.64] ;  /* 0x0000001202b70981 */ /* 0x0000a2000c1e1100 */
[----:B------:R-:W-:Y:S01]  /*3a10*/  SHF.R.S32.HI R79, RZ, 0x1f, R80 ;  /* 0x0000001fff4f7819 */ /* 0x000fe20000011450 */
[----:B------:R-:W-:Y:S01]  /*3a20*/  IMAD R38, R38, UR5, RZ ;  /* 0x0000000526267c24 */ /* 0x000fe2000f8e02ff */
[----:B------:R-:W-:Y:S01]  /*3a30*/  IADD3 R8, P5, PT, R80, R6, RZ ;  /* 0x0000000650087210 */ /* 0x000fe20007fbe0ff */
[----:B------:R-:W-:Y:S01]  /*3a40*/  IMAD R32, R32, UR5, RZ ;  /* 0x0000000520207c24 */ /* 0x000fe2000f8e02ff */
[----:B------:R-:W-:Y:S01]  /*3a50*/  IADD3 R62, P6, PT, R33, R126, RZ ;  /* 0x0000007e213e7210 */ /* 0x000fe20007fde0ff */
[----:B0-----:R-:W-:Y:S02]  /*3a60*/  @P0 IMAD.MOV.U32 R2, RZ, RZ, R70 ;  /* 0x000000ffff020224 */ /* 0x001fe400078e0046 */
[----:B------:R-:W-:Y:S01]  /*3a70*/  @P0 IMAD.MOV.U32 R3, RZ, RZ, R69 ;  /* 0x000000ffff030224 */ /* 0x000fe200078e0045 */
[----:B------:R-:W-:Y:S01]  /*3a80*/  PRMT R187, RZ, 0x7610, R187 ;  /* 0x00007610ffbb7816 */ /* 0x000fe200000000bb */
[----:B------:R-:W-:Y:S01]  /*3a90*/  IMAD R45, R9, UR5, RZ ;  /* 0x00000005092d7c24 */ /* 0x000fe2000f8e02ff */
[----:B------:R-:W-:-:S02]  /*3aa0*/  LEA.HI.X.SX32 R61, R33, R4, 0x1, P6 ;  /* 0x00000004213d7211 */ /* 0x000fc400030f0eff */
[----:B------:R0:W2:Y:S01]  /*3ab0*/  @P0 LDG.E.U8 R185, desc[UR18][R2.64] ;  /* 0x0000001202b90981 */ /* 0x0000a2000c1e1100 */
[----:B------:R-:W-:Y:S01]  /*3ac0*/  IMAD.X R9, R79, 0x1, R7, P5 ;  /* 0x000000014f097824 */ /* 0x000fe200028e0607 */
[-C--:B------:R-:W-:Y:S01]  /*3ad0*/  IADD3 R76, P5, PT, R38, R126.reuse, RZ ;  /* 0x0000007e264c7210 */ /* 0x080fe20007fbe0ff */
[----:B------:R-:W-:Y:S01]  /*3ae0*/  IMAD R37, R37, UR5, RZ ;  /* 0x0000000525257c24 */ /* 0x000fe2000f8e02ff */
[----:B------:R-:W-:Y:S01]  /*3af0*/  IADD3 R58, P6, PT, R32, R126, RZ ;  /* 0x0000007e203a7210 */ /* 0x000fe20007fde0ff */
[----:B------:R-:W-:Y:S02]  /*3b00*/  IMAD R35, R35, UR5, RZ ;  /* 0x0000000523237c24 */ /* 0x000fe4000f8e02ff */
[----:B0-----:R-:W-:Y:S02]  /*3b10*/  @P0 IMAD.MOV.U32 R2, RZ, RZ, R66 ;  /* 0x000000ffff020224 */ /* 0x001fe400078e0042 */
[----:B------:R-:W-:Y:S01]  /*3b20*/  @P0 IMAD.MOV.U32 R3, RZ, RZ, R65 ;  /* 0x000000ffff030224 */ /* 0x000fe200078e0041 */
[----:B------:R-:W-:Y:S01]  /*3b30*/  PRMT R189, RZ, 0x7610, R189 ;  /* 0x00007610ffbd7816 */ /* 0x000fe200000000bd */
[----:B------:R-:W-:Y:S01]  /*3b40*/  IMAD R28, R28, UR5, RZ ;  /* 0x000000051c1c7c24 */ /* 0x000fe2000f8e02ff */
[----:B------:R-:W-:-:S02]  /*3b50*/  LEA.HI.X.SX32 R75, R38, R4, 0x1, P5 ;  /* 0x00000004264b7211 */ /* 0x000fc400028f0eff */
[----:B------:R0:W2:Y:S01]  /*3b60*/  @P0 LDG.E.U8 R187, desc[UR18][R2.64] ;  /* 0x0000001202bb0981 */ /* 0x0000a2000c1e1100 */
[----:B------:R-:W-:Y:S02]  /*3b70*/  IADD3 R72, P5, PT, R37, R126, RZ ;  /* 0x0000007e25487210 */ /* 0x000fe40007fbe0ff */
[----:B------:R-:W-:Y:S01]  /*3b80*/  LEA.HI.X.SX32 R57, R32, R4, 0x1, P6 ;  /* 0x0000000420397211 */ /* 0x000fe200030f0eff */
[----:B------:R-:W-:Y:S01]  /*3b90*/  IMAD R26, R26, UR5, RZ ;  /* 0x000000051a1a7c24 */ /* 0x000fe2000f8e02ff */
[----:B------:R-:W-:Y:S01]  /*3ba0*/  IADD3 R54, P6, PT, R35, R126, RZ ;  /* 0x0000007e23367210 */ /* 0x000fe20007fde0ff */
[----:B0-----:R-:W-:Y:S02]  /*3bb0*/  @P0 IMAD.MOV.U32 R2, RZ, RZ, R62 ;  /* 0x000000ffff020224 */ /* 0x001fe400078e003e */
[----:B------:R-:W-:Y:S01]  /*3bc0*/  @P0 IMAD.MOV.U32 R3, RZ, RZ, R61 ;  /* 0x000000ffff030224 */ /* 0x000fe200078e003d */
[----:B------:R-:W-:Y:S01]  /*3bd0*/  LEA.HI.X.SX32 R71, R37, R4, 0x1, P5 ;  /* 0x0000000425477211 */ /* 0x000fe200028f0eff */
[----:B------:R-:W-:Y:S01]  /*3be0*/  IMAD R40, R40, UR5, RZ ;  /* 0x0000000528287c24 */ /* 0x000fe2000f8e02ff */
[----:B------:R-:W-:-:S02]  /*3bf0*/  PRMT R191, RZ, 0x7610, R191 ;  /* 0x00007610ffbf7816 */ /* 0x000fc400000000bf */
[----:B------:R0:W2:Y:S01]  /*3c00*/  @P0 LDG.E.U8 R189, desc[UR18][R2.64] ;  /* 0x0000001202bd0981 */ /* 0x0000a2000c1e1100 */
[----:B------:R-:W-:Y:S02]  /*3c10*/  IADD3 R68, P5, PT, R28, R126, RZ ;  /* 0x0000007e1c447210 */ /* 0x000fe40007fbe0ff */
[----:B------:R-:W-:Y:S02]  /*3c20*/  LEA.HI.X.SX32 R53, R35, R4, 0x1, P6 ;  /* 0x0000000423357211 */ /* 0x000fe400030f0eff */
[----:B------:R-:W-:Y:S01]  /*3c30*/  IADD3 R50, P6, PT, R26, R126, RZ ;  /* 0x0000007e1a327210 */ /* 0x000fe20007fde0ff */
[----:B0-----:R-:W-:Y:S02]  /*3c40*/  @P0 IMAD.MOV.U32 R2, RZ, RZ, R58 ;  /* 0x000000ffff020224 */ /* 0x001fe400078e003a */
[----:B------:R-:W-:Y:S01]  /*3c50*/  @P0 IMAD.MOV.U32 R3, RZ, RZ, R57 ;  /* 0x000000ffff030224 */ /* 0x000fe200078e0039 */
[----:B------:R-:W-:Y:S01]  /*3c60*/  LEA.HI.X.SX32 R67, R28, R4, 0x1, P5 ;  /* 0x000000041c437211 */ /* 0x000fe200028f0eff */
[----:B------:R-:W-:Y:S01]  /*3c70*/  IMAD R29, R29, UR5, RZ ;  /* 0x000000051d1d7c24 */ /* 0x000fe2000f8e02ff */
[----:B------:R-:W-:-:S02]  /*3c80*/  IADD3 R64, P5, PT, R40, R126, RZ ;  /* 0x0000007e28407210 */ /* 0x000fc40007fbe0ff */
[----:B------:R-:W-:Y:S01]  /*3c90*/  PRMT R193, RZ, 0x7610, R193 ;  /* 0x00007610ffc17816 */ /* 0x000fe200000000c1 */
[----:B------:R0:W2:Y:S01]  /*3ca0*/  @P0 LDG.E.U8 R191, desc[UR18][R2.64] ;  /* 0x0000001202bf0981 */ /* 0x0000a2000c1e1100 */
[-C--:B------:R-:W-:Y:S01]  /*3cb0*/  LEA.HI.X.SX32 R49, R26, R4.reuse, 0x1, P6 ;  /* 0x000000041a317211 */ /* 0x080fe200030f0eff */
[----:B------:R-:W-:Y:S01]  /*3cc0*/  IMAD R39, R39, UR5, RZ ;  /* 0x0000000527277c24 */ /* 0x000fe2000f8e02ff */
[----:B------:R-:W-:Y:S01]  /*3cd0*/  LEA.HI.X.SX32 R63, R40, R4, 0x1, P5 ;  /* 0x00000004283f7211 */ /* 0x000fe200028f0eff */
[----:B------:R-:W-:Y:S01]  /*3ce0*/  IMAD R24, R24, UR5, RZ ;  /* 0x0000000518187c24 */ /* 0x000fe2000f8e02ff */
[----:B------:R-:W-:Y:S01]  /*3cf0*/  IADD3 R46, P6, PT, R45, R126, RZ ;  /* 0x0000007e2d2e7210 */ /* 0x000fe20007fde0ff */
[----:B0-----:R-:W-:Y:S02]  /*3d00*/  @P0 IMAD.MOV.U32 R2, RZ, RZ, R54 ;  /* 0x000000ffff020224 */ /* 0x001fe400078e0036 */
[----:B------:R-:W-:Y:S01]  /*3d10*/  @P0 IMAD.MOV.U32 R3, RZ, RZ, R53 ;  /* 0x000000ffff030224 */ /* 0x000fe200078e0035 */
[----:B------:R-:W-:-:S02]  /*3d20*/  SHF.R.U32.HI R42, RZ, 0x2, R13 ;  /* 0x00000002ff2a7819 */ /* 0x000fc4000001160d */
[----:B------:R-:W-:Y:S02]  /*3d30*/  IADD3 R60, P5, PT, R29, R126, RZ ;  /* 0x0000007e1d3c7210 */ /* 0x000fe40007fbe0ff */
[----:B------:R-:W-:Y:S01]  /*3d40*/  PRMT R195, RZ, 0x7610, R195 ;  /* 0x00007610ffc37816 */ /* 0x000fe200000000c3 */
[----:B------:R0:W2:Y:S01]  /*3d50*/  @P0 LDG.E.U8 R193, desc[UR18][R2.64] ;  /* 0x0000001202c10981 */ /* 0x0000a2000c1e1100 */
[-C--:B------:R-:W-:Y:S01]  /*3d60*/  LEA.HI.X.SX32 R45, R45, R4.reuse, 0x1, P6 ;  /* 0x000000042d2d7211 */ /* 0x080fe200030f0eff */
[----:B------:R-:W-:Y:S01]  /*3d70*/  IMAD R30, R30, UR5, RZ ;  /* 0x000000051e1e7c24 */ /* 0x000fe2000f8e02ff */
[----:B------:R-:W-:Y:S02]  /*3d80*/  LOP3.LUT P4, RZ, R42, 0x1, RZ, 0xc0, !PT ;  /* 0x000000012aff7812 */ /* 0x000fe4000788c0ff */
[----:B------:R-:W-:Y:S01]  /*3d90*/  LEA.HI.X.SX32 R59, R29, R4, 0x1, P5 ;  /* 0x000000041d3b7211 */ /* 0x000fe200028f0eff */
[----:B------:R-:W-:Y:S01]  /*3da0*/  IMAD R22, R22, UR5, RZ ;  /* 0x0000000516167c24 */ /* 0x000fe2000f8e02ff */
[----:B------:R-:W-:Y:S01]  /*3db0*/  IADD3 R56, P5, PT, R39, R126, RZ ;  /* 0x0000007e27387210 */ /* 0x000fe20007fbe0ff */
[----:B0-----:R-:W-:-:S02]  /*3dc0*/  @P0 IMAD.MOV.U32 R2, RZ, RZ, R50 ;  /* 0x000000ffff020224 */ /* 0x001fc400078e0032 */
[----:B------:R-:W-:Y:S01]  /*3dd0*/  @P0 IMAD.MOV.U32 R3, RZ, RZ, R49 ;  /* 0x000000ffff030224 */ /* 0x000fe200078e0031 */
[C---:B------:R-:W-:Y:S02]  /*3de0*/  IADD3 R42, P6, PT, R24.reuse, R126, RZ ;  /* 0x0000007e182a7210 */ /* 0x040fe40007fde0ff */
[----:B------:R-:W-:Y:S02]  /*3df0*/  PRMT R197, RZ, 0x7610, R197 ;  /* 0x00007610ffc57816 */ /* 0x000fe400000000c5 */
[----:B------:R0:W2:Y:S01]  /*3e00*/  @P0 LDG.E.U8 R195, desc[UR18][R2.64] ;  /* 0x0000001202c30981 */ /* 0x0000a2000c1e1100 */
[-C--:B------:R-:W-:Y:S01]  /*3e10*/  LEA.HI.X.SX32 R55, R39, R4.reuse, 0x1, P5 ;  /* 0x0000000427377211 */ /* 0x080fe200028f0eff */
[----:B------:R-:W-:Y:S01]  /*3e20*/  IMAD R27, R27, UR5, RZ ;  /* 0x000000051b1b7c24 */ /* 0x000fe2000f8e02ff */
[----:B------:R-:W-:Y:S02]  /*3e30*/  LEA.HI.X.SX32 R41, R24, R4, 0x1, P6 ;  /* 0x0000000418297211 */ /* 0x000fe400030f0eff */
[-C--:B------:R-:W-:Y:S01]  /*3e40*/  IADD3 R52, P5, PT, R30, R126.reuse, RZ ;  /* 0x0000007e1e347210 */ /* 0x080fe20007fbe0ff */
[----:B------:R-:W-:Y:S01]  /*3e50*/  IMAD R20, R20, UR5, RZ ;  /* 0x0000000514147c24 */ /* 0x000fe2000f8e02ff */
[----:B------:R-:W-:Y:S01]  /*3e60*/  IADD3 R38, P6, PT, R22, R126, RZ ;  /* 0x0000007e16267210 */ /* 0x000fe20007fde0ff */
[----:B0-----:R-:W-:-:S02]  /*3e70*/  @P0 IMAD.MOV.U32 R2, RZ, RZ, R46 ;  /* 0x000000ffff020224 */ /* 0x001fc400078e002e */
[----:B------:R-:W-:Y:S01]  /*3e80*/  @P0 IMAD.MOV.U32 R3, RZ, RZ, R45 ;  /* 0x000000ffff030224 */ /* 0x000fe200078e002d */
[----:B------:R-:W-:Y:S01]  /*3e90*/  PRMT R199, RZ, 0x7610, R199 ;  /* 0x00007610ffc77816 */ /* 0x000fe200000000c7 */
[----:B------:R-:W-:Y:S01]  /*3ea0*/  IMAD R25, R25, UR5, RZ ;  /* 0x0000000519197c24 */ /* 0x000fe2000f8e02ff */
[----:B------:R-:W-:Y:S02]  /*3eb0*/  LEA.HI.X.SX32 R51, R30, R4, 0x1, P5 ;  /* 0x000000041e337211 */ /* 0x000fe400028f0eff */
[----:B------:R0:W2:Y:S01]  /*3ec0*/  @P0 LDG.E.U8 R197, desc[UR18][R2.64] ;  /* 0x0000001202c50981 */ /* 0x0000a2000c1e1100 */
[----:B------:R-:W-:Y:S02]  /*3ed0*/  IADD3 R48, P5, PT, R27, R126, RZ ;  /* 0x0000007e1b307210 */ /* 0x000fe40007fbe0ff */
[----:B------:R-:W-:Y:S01]  /*3ee0*/  LEA.HI.X.SX32 R37, R22, R4, 0x1, P6 ;  /* 0x0000000416257211 */ /* 0x000fe200030f0eff */
[----:B------:R-:W-:Y:S01]  /*3ef0*/  IMAD R18, R18, UR5, RZ ;  /* 0x0000000512127c24 */ /* 0x000fe2000f8e02ff */
[----:B------:R-:W-:Y:S01]  /*3f00*/  IADD3 R34, P6, PT, R20, R126, RZ ;  /* 0x0000007e14227210 */ /* 0x000fe20007fde0ff */
[----:B0-----:R-:W-:-:S02]  /*3f10*/  @P0 IMAD.MOV.U32 R2, RZ, RZ, R42 ;  /* 0x000000ffff020224 */ /* 0x001fc400078e002a */
[----:B------:R-:W-:Y:S01]  /*3f20*/  @P0 IMAD.MOV.U32 R3, RZ, RZ, R41 ;  /* 0x000000ffff030224 */ /* 0x000fe200078e0029 */
[----:B------:R-:W-:Y:S01]  /*3f30*/  LEA.HI.X.SX32 R47, R27, R4, 0x1, P5 ;  /* 0x000000041b2f7211 */ /* 0x000fe200028f0eff */
[----:B------:R-:W-:Y:S01]  /*3f40*/  IMAD R23, R23, UR5, RZ ;  /* 0x0000000517177c24 */ /* 0x000fe2000f8e02ff */
[----:B------:R-:W-:Y:S02]  /*3f50*/  PRMT R201, RZ, 0x7610, R201 ;  /* 0x00007610ffc97816 */ /* 0x000fe400000000c9 */
        /* <DEDUP_REMOVED lines=9> */
[----:B------:R-:W-:Y:S02]  /*3ff0*/  IADD3 R40, P5, PT, R23, R126, RZ ;  /* 0x0000007e17287210 */ /* 0x000fe40007fbe0ff */
[----:B------:R-:W-:Y:S01]  /*4000*/  PRMT R203, RZ, 0x7610, R203 ;  /* 0x00007610ffcb7816 */ /* 0x000fe200000000cb */
[----:B------:R0:W2:Y:S01]  /*4010*/  @P0 LDG.E.U8 R201, desc[UR18][R2.64] ;  /* 0x0000001202c90981 */ /* 0x0000a2000c1e1100 */
[-C--:B------:R-:W-:Y:S01]  /*4020*/  LEA.HI.X.SX32 R29, R18, R4.reuse, 0x1, P6 ;  /* 0x00000004121d7211 */ /* 0x080fe200030f0eff */
[----:B------:R-:W-:Y:S01]  /*4030*/  IMAD R19, R19, UR5, RZ ;  /* 0x0000000513137c24 */ /* 0x000fe2000f8e02ff */
[----:B------:R-:W-:Y:S01]  /*4040*/  LEA.HI.X.SX32 R39, R23, R4, 0x1, P5 ;  /* 0x0000000417277211 */ /* 0x000fe200028f0eff */
[----:B------:R-:W-:Y:S01]  /*4050*/  IMAD R14, R14, UR5, RZ ;  /* 0x000000050e0e7c24 */ /* 0x000fe2000f8e02ff */
[----:B------:R-:W-:Y:S01]  /*4060*/  IADD3 R26, P6, PT, R16, R126, RZ ;  /* 0x0000007e101a7210 */ /* 0x000fe20007fde0ff */
[----:B0-----:R-:W-:-:S02]  /*4070*/  @P0 IMAD.MOV.U32 R2, RZ, RZ, R34 ;  /* 0x000000ffff020224 */ /* 0x001fc400078e0022 */
[----:B------:R-:W-:Y:S01]  /*4080*/  @P0 IMAD.MOV.U32 R3, RZ, RZ, R33 ;  /* 0x000000ffff030224 */ /* 0x000fe200078e0021 */
[----:B------:R-:W-:Y:S02]  /*4090*/  IADD3 R36, P5, PT, R21, R126, RZ ;  /* 0x0000007e15247210 */ /* 0x000fe40007fbe0ff */
[----:B------:R-:W-:Y:S02]  /*40a0*/  PRMT R205, RZ, 0x7610, R205 ;  /* 0x00007610ffcd7816 */ /* 0x000fe400000000cd */
[----:B------:R0:W2:Y:S01]  /*40b0*/  @P0 LDG.E.U8 R203, desc[UR18][R2.64] ;  /* 0x0000001202cb0981 */ /* 0x0000a2000c1e1100 */
[-C--:B------:R-:W-:Y:S01]  /*40c0*/  LEA.HI.X.SX32 R25, R16, R4.reuse, 0x1, P6 ;  /* 0x0000000410197211 */ /* 0x080fe200030f0eff */
[----:B------:R-:W-:Y:S01]  /*40d0*/  IMAD R17, R17, UR5, RZ ;  /* 0x0000000511117c24 */ /* 0x000fe2000f8e02ff */
[----:B------:R-:W-:Y:S01]  /*40e0*/  LEA.HI.X.SX32 R35, R21, R4, 0x1, P5 ;  /* 0x0000000415237211 */ /* 0x000fe200028f0eff */
[----:B------:R-:W-:Y:S01]  /*40f0*/  IMAD R11, R11, UR5, RZ ;  /* 0x000000050b0b7c24 */ /* 0x000fe2000f8e02ff */
[----:B------:R-:W-:-:S02]  /*4100*/  IADD3 R32, P5, PT, R19, R126, RZ ;  /* 0x0000007e13207210 */ /* 0x000fc40007fbe0ff */
[C---:B------:R-:W-:Y:S01]  /*4110*/  IADD3 R22, P6, PT, R14.reuse, R126, RZ ;  /* 0x0000007e0e167210 */ /* 0x040fe20007fde0ff */
[----:B0-----:R-:W-:Y:S02]  /*4120*/  @P0 IMAD.MOV.U32 R2, RZ, RZ, R30 ;  /* 0x000000ffff020224 */ /* 0x001fe400078e001e */
[----:B------:R-:W-:Y:S01]  /*4130*/  @P0 IMAD.MOV.U32 R3, RZ, RZ, R29 ;  /* 0x000000ffff030224 */ /* 0x000fe200078e001d */
[----:B------:R-:W-:Y:S02]  /*4140*/  PRMT R207, RZ, 0x7610, R207 ;  /* 0x00007610ffcf7816 */ /* 0x000fe400000000cf */
[-C--:B------:R-:W-:Y:S02]  /*4150*/  LEA.HI.X.SX32 R31, R19, R4.reuse, 0x1, P5 ;  /* 0x00000004131f7211 */ /* 0x080fe400028f0eff */
[----:B------:R0:W2:Y:S01]  /*4160*/  @P0 LDG.E.U8 R205, desc[UR18][R2.64] ;  /* 0x0000001202cd0981 */ /* 0x0000a2000c1e1100 */
[----:B------:R-:W-:Y:S02]  /*4170*/  LEA.HI.X.SX32 R21, R14, R4, 0x1, P6 ;  /* 0x000000040e157211 */ /* 0x000fe400030f0eff */
[----:B------:R-:W-:-:S02]  /*4180*/  IADD3 R28, P5, PT, R17, R126, RZ ;  /* 0x0000007e111c7210 */ /* 0x000fc40007fbe0ff */
[----:B------:R-:W-:Y:S01]  /*4190*/  IADD3 R18, P6, PT, R11, R126, RZ ;  /* 0x0000007e0b127210 */ /* 0x000fe20007fde0ff */
[----:B0-----:R-:W-:Y:S02]  /*41a0*/  @P0 IMAD.MOV.U32 R2, RZ, RZ, R26 ;  /* 0x000000ffff020224 */ /* 0x001fe400078e001a */
[----:B------:R-:W-:Y:S01]  /*41b0*/  @P0 IMAD.MOV.U32 R3, RZ, RZ, R25 ;  /* 0x000000ffff030224 */ /* 0x000fe200078e0019 */
[----:B------:R-:W-:Y:S02]  /*41c0*/  PRMT R209, RZ, 0x7610, R209 ;  /* 0x00007610ffd17816 */ /* 0x000fe400000000d1 */
[-C--:B------:R-:W-:Y:S02]  /*41d0*/  LEA.HI.X.SX32 R27, R17, R4.reuse, 0x1, P5 ;  /* 0x00000004111b7211 */ /* 0x080fe400028f0eff */
[----:B------:R0:W2:Y:S01]  /*41e0*/  @P0 LDG.E.U8 R207, desc[UR18][R2.64] ;  /* 0x0000001202cf0981 */ /* 0x0000a2000c1e1100 */
[----:B------:R-:W-:Y:S02]  /*41f0*/  LEA.HI.X.SX32 R17, R11, R4, 0x1, P6 ;  /* 0x000000040b117211 */ /* 0x000fe400030f0eff */
[----:B------:R-:W-:Y:S01]  /*4200*/  PRMT R211, RZ, 0x7610, R211 ;  /* 0x00007610ffd37816 */ /* 0x000fe200000000d3 */
[----:B0-----:R-:W-:-:S02]  /*4210*/  @P0 IMAD.MOV.U32 R2, RZ, RZ, R22 ;  /* 0x000000ffff020224 */ /* 0x001fc400078e0016 */
[----:B------:R-:W-:-:S05]  /*4220*/  @P0 IMAD.MOV.U32 R3, RZ, RZ, R21 ;  /* 0x000000ffff030224 */ /* 0x000fca00078e0015 */
[----:B------:R0:W4:Y:S01]  /*4230*/  @P0 LDG.E.U8 R209, desc[UR18][R2.64] ;  /* 0x0000001202d10981 */ /* 0x000122000c1e1100 */
[----:B------:R-:W-:Y:S01]  /*4240*/  IMAD R15, R15, UR5, RZ ;  /* 0x000000050f0f7c24 */ /* 0x000fe2000f8e02ff */
[----:B------:R-:W-:Y:S01]  /*4250*/  PRMT R219, RZ, 0x7610, R219 ;  /* 0x00007610ffdb7816 */ /* 0x000fe200000000db */
[----:B0-----:R-:W-:Y:S02]  /*4260*/  @P0 IMAD.MOV.U32 R2, RZ, RZ, R18 ;  /* 0x000000ffff020224 */ /* 0x001fe400078e0012 */
[----:B------:R-:W-:Y:S01]  /*4270*/  @P0 IMAD.MOV.U32 R3, RZ, RZ, R17 ;  /* 0x000000ffff030224 */ /* 0x000fe200078e0011 */
[----:B------:R-:W-:Y:S01]  /*4280*/  IADD3 R24, P5, PT, R15, R126, RZ ;  /* 0x0000007e0f187210 */ /* 0x000fe20007fbe0ff */
[----:B------:R-:W-:-:S03]  /*4290*/  IMAD R12, R12, UR5, RZ ;  /* 0x000000050c0c7c24 */ /* 0x000fc6000f8e02ff */
[----:B------:R0:W4:Y:S01]  /*42a0*/  @P0 LDG.E.U8 R211, desc[UR18][R2.64] ;  /* 0x0000001202d30981 */ /* 0x000122000c1e1100 */
[----:B------:R-:W-:Y:S02]  /*42b0*/  SHF.R.U32.HI R13, RZ, 0x1, R13 ;  /* 0x00000001ff0d7819 */ /* 0x000fe4000001160d */
[----:B------:R-:W-:Y:S02]  /*42c0*/  PRMT R221, RZ, 0x7610, R221 ;  /* 0x00007610ffdd7816 */ /* 0x000fe400000000dd */
[----:B------:R-:W-:Y:S01]  /*42d0*/  PRMT R215, RZ, 0x7610, R215 ;  /* 0x00007610ffd77816 */ /* 0x000fe200000000d7 */
[----:B0-----:R-:W-:Y:S02]  /*42e0*/  @P0 IMAD.MOV.U32 R2, RZ, RZ, R76 ;  /* 0x000000ffff020224 */ /* 0x001fe400078e004c */
[----:B------:R-:W-:Y:S01]  /*42f0*/  @P0 IMAD.MOV.U32 R3, RZ, RZ, R75 ;  /* 0x000000ffff030224 */ /* 0x000fe200078e004b */
[----:B------:R-:W-:Y:S01]  /*4300*/  LEA.HI.X.SX32 R23, R15, R4, 0x1, P5 ;  /* 0x000000040f177211 */ /* 0x000fe200028f0eff */
[----:B------:R-:W-:Y:S01]  /*4310*/  IMAD R14, R124, 0x1e, RZ ;  /* 0x0000001e7c0e7824 */ /* 0x000fe200078e02ff */
[----:B------:R-:W-:Y:S01]  /*4320*/  IADD3 R20, P5, PT, R12, R126, RZ ;  /* 0x0000007e0c147210 */ /* 0x000fe20007fbe0ff */
[----:B------:R-:W4:Y:S04]  /*4330*/  @P4 LDG.E.U8 R215, desc[UR18][R8.64] ;  /* 0x0000001208d74981 */ /* 0x000f28000c1e1100 */
[----:B------:R0:W4:Y:S01]  /*4340*/  @P0 LDG.E.U8 R219, desc[UR18][R2.64] ;  /* 0x0000001202db0981 */ /* 0x000122000c1e1100 */
[----:B------:R-:W-:-:S02]  /*4350*/  LOP3.LUT P6, RZ, R13, 0x1, RZ, 0xc0, !PT ;  /* 0x000000010dff7812 */ /* 0x000fc400078cc0ff */
[----:B------:R-:W-:Y:S01]  /*4360*/  LEA.HI.X.SX32 R19, R12, R4, 0x1, P5 ;  /* 0x000000040c137211 */ /* 0x000fe200028f0eff */
[----:B0-----:R-:W-:Y:S02]  /*4370*/  @P0 IMAD.MOV.U32 R2, RZ, RZ, R72 ;  /* 0x000000ffff020224 */ /* 0x001fe400078e0048 */
[----:B------:R-:W-:Y:S01]  /*4380*/  @P0 IMAD.MOV.U32 R3, RZ, RZ, R71 ;  /* 0x000000ffff030224 */ /* 0x000fe200078e0047 */
[----:B------:R-:W-:-:S04]  /*4390*/  SHF.R.S32.HI R12, RZ, 0x1f, R14 ;  /* 0x0000001fff0c7819 */ /* 0x000fc8000001140e */
[----:B------:R0:W4:Y:S01]  /*43a0*/  @P0 LDG.E.U8 R221, desc[UR18][R2.64] ;  /* 0x0000001202dd0981 */ /* 0x000122000c1e1100 */
[----:B------:R-:W-:Y:S01]  /*43b0*/  IMAD R10, R10, UR5, RZ ;  /* 0x000000050a0a7c24 */ /* 0x000fe2000f8e02ff */
[----:B------:R-:W-:Y:S02]  /*43c0*/  PRMT R170, RZ, 0x7610, R170 ;  /* 0x00007610ffaa7816 */ /* 0x000fe400000000aa */
[----:B0-----:R-:W-:-:S05]  /*43d0*/  IADD3 R2, P4, PT, R14, R6, RZ ;  /* 0x000000060e027210 */ /* 0x001fca0007f9e0ff */
[----:B------:R-:W-:Y:S01]  /*43e0*/  IMAD.X R3, R12, 0x1, R7, P4 ;  /* 0x000000010c037824 */ /* 0x000fe200020e0607 */
[----:B------:R-:W-:Y:S01]  /*43f0*/  IADD3 R16, P5, PT, R10, R126, RZ ;  /* 0x0000007e0a107210 */ /* 0x000fe20007fbe0ff */
[----:B------:R-:W-:Y:S01]  /*4400*/  @P0 IMAD.MOV.U32 R126, RZ, RZ, R60 ;  /* 0x000000ffff7e0224 */ /* 0x000fe200078e003c */
[----:B------:R-:W-:Y:S01]  /*4410*/  PRMT R227, RZ, 0x7610, R227 ;  /* 0x00007610ffe37816 */ /* 0x000fe200000000e3 */
[----:B------:R-:W-:Y:S01]  /*4420*/  @P0 IMAD.MOV.U32 R127, RZ, RZ, R59 ;  /* 0x000000ffff7f0224 */ /* 0x000fe200078e003b */
[----:B------:R0:W4:Y:S01]  /*4430*/  @P6 LDG.E.U8 R170, desc[UR18][R2.64] ;  /* 0x0000001202aa6981 */ /* 0x000122000c1e1100 */
[----:B------:R-:W-:-:S03]  /*4440*/  PRMT R229, RZ, 0x7610, R229 ;  /* 0x00007610ffe57816 */ /* 0x000fc600000000e5 */
[----:B------:R1:W4:Y:S01]  /*4450*/  @P0 LDG.E.U8 R227, desc[UR18][R126.64] ;  /* 0x000000127ee30981 */ /* 0x000322000c1e1100 */
[----:B0-----:R-:W-:Y:S02]  /*4460*/  @P0 IMAD.MOV.U32 R2, RZ, RZ, R56 ;  /* 0x000000ffff020224 */ /* 0x001fe400078e0038 */
[----:B------:R-:W-:Y:S01]  /*4470*/  @P0 IMAD.MOV.U32 R3, RZ, RZ, R55 ;  /* 0x000000ffff030224 */ /* 0x000fe200078e0037 */
[----:B-1----:R-:W-:-:S04]  /*4480*/  PRMT R127, RZ, 0x7610, R127 ;  /* 0x00007610ff7f7816 */ /* 0x002fc8000000007f */
[----:B------:R0:W4:Y:S01]  /*4490*/  @P0 LDG.E.U8 R229, desc[UR18][R2.64] ;  /* 0x0000001202e50981 */ /* 0x000122000c1e1100 */
[----:B------:R-:W-:Y:S01]  /*44a0*/  PRMT R231, RZ, 0x7610, R231 ;  /* 0x00007610ffe77816 */ /* 0x000fe200000000e7 */
[----:B0-----:R-:W-:Y:S02]  /*44b0*/  @P0 IMAD.MOV.U32 R2, RZ, RZ, R52 ;  /* 0x000000ffff020224 */ /* 0x001fe400078e0034 */
[----:B------:R-:W-:-:S05]  /*44c0*/  @P0 IMAD.MOV.U32 R3, RZ, RZ, R51 ;  /* 0x000000ffff030224 */ /* 0x000fca00078e0033 */
        /* <DEDUP_REMOVED lines=13> */
[----:B------:R-:W-:Y:S01]  /*45a0*/  LEA.HI.X.SX32 R15, R10, R4, 0x1, P5 ;  /* 0x000000040a0f7211 */ /* 0x000fe200028f0eff */
[----:B------:R-:W-:Y:S01]  /*45b0*/  @P0 IMAD.MOV.U32 R4, RZ, RZ, R68 ;  /* 0x000000ffff040224 */ /* 0x000fe200078e0044 */
[----:B------:R-:W-:Y:S01]  /*45c0*/  PRMT R223, RZ, 0x7610, R223 ;  /* 0x00007610ffdf7816 */ /* 0x000fe200000000df */
[----:B------:R-:W-:Y:S01]  /*45d0*/  @P0 IMAD.MOV.U32 R5, RZ, RZ, R67 ;  /* 0x000000ffff050224 */ /* 0x000fe200078e0043 */
[----:B------:R-:W-:Y:S02]  /*45e0*/  PRMT R239, RZ, 0x7610, R239 ;  /* 0x00007610ffef7816 */ /* 0x000fe400000000ef */
[----:B------:R-:W-:Y:S02]  /*45f0*/  PRMT R225, RZ, 0x7610, R225 ;  /* 0x00007610ffe17816 */ /* 0x000fe400000000e1 */
[----:B------:R1:W4:Y:S01]  /*4600*/  @P0 LDG.E.U8 R223, desc[UR18][R4.64] ;  /* 0x0000001204df0981 */ /* 0x000322000c1e1100 */
[----:B0-----:R-:W-:-:S02]  /*4610*/  @P0 IMAD.MOV.U32 R2, RZ, RZ, R36 ;  /* 0x000000ffff020224 */ /* 0x001fc400078e0024 */
[----:B------:R-:W-:-:S05]  /*4620*/  @P0 IMAD.MOV.U32 R3, RZ, RZ, R35 ;  /* 0x000000ffff030224 */ /* 0x000fca00078e0023 */
[----:B------:R0:W4:Y:S01]  /*4630*/  @P0 LDG.E.U8 R237, desc[UR18][R2.64] ;  /* 0x0000001202ed0981 */ /* 0x000122000c1e1100 */
[----:B------:R-:W-:Y:S01]  /*4640*/  PRMT R241, RZ, 0x7610, R241 ;  /* 0x00007610fff17816 */ /* 0x000fe200000000f1 */
[----:B-1----:R-:W-:Y:S02]  /*4650*/  @P0 IMAD.MOV.U32 R4, RZ, RZ, R64 ;  /* 0x000000ffff040224 */ /* 0x002fe400078e0040 */
[----:B------:R-:W-:Y:S02]  /*4660*/  @P0 IMAD.MOV.U32 R5, RZ, RZ, R63 ;  /* 0x000000ffff050224 */ /* 0x000fe400078e003f */
[----:B------:R-:W-:Y:S01]  /*4670*/  IMAD R13, R124, 0x17, RZ ;  /* 0x000000177c0d7824 */ /* 0x000fe200078e02ff */
[----:B------:R-:W-:Y:S02]  /*4680*/  PRMT R243, RZ, 0x7610, R243 ;  /* 0x00007610fff37816 */ /* 0x000fe400000000f3 */
[----:B------:R1:W4:Y:S01]  /*4690*/  @P0 LDG.E.U8 R225, desc[UR18][R4.64] ;  /* 0x0000001204e10981 */ /* 0x000322000c1e1100 */
[----:B0-----:R-:W-:-:S02]  /*46a0*/  @P0 IMAD.MOV.U32 R2, RZ, RZ, R32 ;  /* 0x000000ffff020224 */ /* 0x001fc400078e0020 */
[----:B------:R-:W-:-:S05]  /*46b0*/  @P0 IMAD.MOV.U32 R3, RZ, RZ, R31 ;  /* 0x000000ffff030224 */ /* 0x000fca00078e001f */
[----:B------:R0:W4:Y:S01]  /*46c0*/  @P0 LDG.E.U8 R239, desc[UR18][R2.64] ;  /* 0x0000001202ef0981 */ /* 0x000122000c1e1100 */
[----:B------:R-:W-:Y:S01]  /*46d0*/  SHF.R.S32.HI R10, RZ, 0x1f, R13 ;  /* 0x0000001fff0a7819 */ /* 0x000fe2000001140d */
[----:B------:R-:W-:Y:S01]  /*46e0*/  IMAD R11, R124, 0x1f, RZ ;  /* 0x0000001f7c0b7824 */ /* 0x000fe200078e02ff */
[----:B-1----:R-:W-:Y:S01]  /*46f0*/  IADD3 R4, P4, PT, R13, R6, RZ ;  /* 0x000000060d047210 */ /* 0x002fe20007f9e0ff */
[----:B0-----:R-:W-:Y:S02]  /*4700*/  @P0 IMAD.MOV.U32 R2, RZ, RZ, R28 ;  /* 0x000000ffff020224 */ /* 0x001fe400078e001c */
[----:B------:R-:W-:-:S05]  /*4710*/  @P0 IMAD.MOV.U32 R3, RZ, RZ, R27 ;  /* 0x000000ffff030224 */ /* 0x000fca00078e001b */
[----:B------:R0:W4:Y:S01]  /*4720*/  @P0 LDG.E.U8 R241, desc[UR18][R2.64] ;  /* 0x0000001202f10981 */ /* 0x000122000c1e1100 */
[----:B------:R-:W-:Y:S01]  /*4730*/  IMAD.X R5, R10, 0x1, R7, P4 ;  /* 0x000000010a057824 */ /* 0x000fe200020e0607 */
[----:B------:R-:W-:Y:S02]  /*4740*/  SHF.R.S32.HI R9, RZ, 0x1f, R11 ;  /* 0x0000001fff097819 */ /* 0x000fe4000001140b */
[----:B------:R-:W-:Y:S01]  /*4750*/  IADD3 R6, P4, PT, R11, R6, RZ ;  /* 0x000000060b067210 */ /* 0x000fe20007f9e0ff */
[----:B0-----:R-:W-:Y:S02]  /*4760*/  @P0 IMAD.MOV.U32 R2, RZ, RZ, R24 ;  /* 0x000000ffff020224 */ /* 0x001fe400078e0018 */
[----:B------:R-:W-:Y:S01]  /*4770*/  @P0 IMAD.MOV.U32 R3, RZ, RZ, R23 ;  /* 0x000000ffff030224 */ /* 0x000fe200078e0017 */
[----:B------:R-:W-:-:S04]  /*4780*/  PRMT R245, RZ, 0x7610, R245 ;  /* 0x00007610fff57816 */ /* 0x000fc800000000f5 */
[----:B------:R0:W4:Y:S01]  /*4790*/  @P0 LDG.E.U8 R243, desc[UR18][R2.64] ;  /* 0x0000001202f30981 */ /* 0x000122000c1e1100 */
[----:B------:R-:W-:Y:S01]  /*47a0*/  PRMT R213, RZ, 0x7610, R213 ;  /* 0x00007610ffd57816 */ /* 0x000fe200000000d5 */
[----:B------:R-:W-:Y:S01]  /*47b0*/  IMAD.X R7, R9, 0x1, R7, P4 ;  /* 0x0000000109077824 */ /* 0x000fe200020e0607 */
[----:B------:R-:W-:Y:S02]  /*47c0*/  PRMT R217, RZ, 0x7610, R217 ;  /* 0x00007610ffd97816 */ /* 0x000fe400000000d9 */
[----:B------:R-:W-:Y:S02]  /*47d0*/  PRMT R247, RZ, 0x7610, R247 ;  /* 0x00007610fff77816 */ /* 0x000fe400000000f7 */
[----:B------:R-:W4:Y:S01]  /*47e0*/  @P2 LDG.E.U8 R213, desc[UR18][R4.64] ;  /* 0x0000001204d52981 */ /* 0x000f22000c1e1100 */
[----:B0-----:R-:W-:-:S03]  /*47f0*/  @P0 IMAD.MOV.U32 R2, RZ, RZ, R20 ;  /* 0x000000ffff020224 */ /* 0x001fc600078e0014 */
[----:B------:R-:W4:Y:S01]  /*4800*/  @!P1 LDG.E.U8 R217, desc[UR18][R6.64] ;  /* 0x0000001206d99981 */ /* 0x000f22000c1e1100 */
[----:B------:R-:W-:-:S05]  /*4810*/  @P0 IMAD.MOV.U32 R3, RZ, RZ, R19 ;  /* 0x000000ffff030224 */ /* 0x000fca00078e0013 */
[----:B------:R0:W4:Y:S02]  /*4820*/  @P0 LDG.E.U8 R245, desc[UR18][R2.64] ;  /* 0x0000001202f50981 */ /* 0x000124000c1e1100 */
[----:B0-----:R-:W-:Y:S02]  /*4830*/  @P0 IMAD.MOV.U32 R2, RZ, RZ, R16 ;  /* 0x000000ffff020224 */ /* 0x001fe400078e0010 */
[----:B------:R-:W-:-:S05]  /*4840*/  @P0 IMAD.MOV.U32 R3, RZ, RZ, R15 ;  /* 0x000000ffff030224 */ /* 0x000fca00078e000f */
[----:B------:R0:W4:Y:S01]  /*4850*/  @P0 LDG.E.U8 R247, desc[UR18][R2.64] ;  /* 0x0000001202f70981 */ /* 0x000122000c1e1100 */
[----:B------:R-:W-:-:S04]  /*4860*/  @!UP1 UIADD3 UR4, UPT, UPT, -UR4, 0x100000, URZ ;  /* 0x0010000004049890 */ /* 0x000fc8000fffe1ff */
[----:B------:R-:W-:Y:S02]  /*4870*/  @!UP1 USHF.L.U32 UR5, UR4, 0xb, URZ ;  /* 0x0000000b04059899 */ /* 0x000fe400080006ff */
[----:B------:R-:W-:Y:S01]  /*4880*/  @!UP1 USHF.L.U32 UR4, UR4, 0x1, URZ ;  /* 0x0000000104049899 */ /* 0x000fe200080006ff */
[----:B------:R-:W-:Y:S01]  /*4890*/  VOTEU.ALL UP1, P3 ;  /* 0x0000000000ff7886 */ /* 0x000fe20001820000 */
[C---:B------:R-:W-:Y:S02]  /*48a0*/  LOP3.LUT R8, R146.reuse, 0x10, RZ, 0x3c, !PT ;  /* 0x0000001092087812 */ /* 0x040fe400078e3cff */
[C---:B------:R-:W-:Y:S02]  /*48b0*/  LOP3.LUT R7, R146.reuse, 0x20, RZ, 0x3c, !PT ;  /* 0x0000002092077812 */ /* 0x040fe400078e3cff */
[C---:B------:R-:W-:Y:S02]  /*48c0*/  LOP3.LUT R6, R146.reuse, 0x30, RZ, 0x3c, !PT ;  /* 0x0000003092067812 */ /* 0x040fe400078e3cff */
[----:B------:R-:W-:-:S02]  /*48d0*/  LOP3.LUT R5, R146, 0x40, RZ, 0x3c, !PT ;  /* 0x0000004092057812 */ /* 0x000fc400078e3cff */
[C---:B------:R-:W-:Y:S02]  /*48e0*/  LOP3.LUT R4, R146.reuse, 0x50, RZ, 0x3c, !PT ;  /* 0x0000005092047812 */ /* 0x040fe400078e3cff */
[----:B------:R1:W1:Y:S01]  /*48f0*/  @!UP1 SYNCS.EXCH.64 URZ, [UR16+0x4008], UR4 ;  /* 0x0040080410ff95b2 */ /* 0x0002620008000100 */
[----:B--2---:R2:W-:Y:S01]  /*4900*/  STS.U8 [R146+UR16], R167 ;  /* 0x000000a792007988 */ /* 0x0045e20008000010 */
[----:B0-----:R-:W-:-:S03]  /*4910*/  LOP3.LUT R3, R146, 0x60, RZ, 0x3c, !PT ;  /* 0x0000006092037812 */ /* 0x001fc600078e3cff */
[----:B------:R2:W-:Y:S01]  /*4920*/  STS.U8 [R146+UR16+0x400], R171 ;  /* 0x000400ab92007988 */ /* 0x0005e20008000010 */
[----:B------:R-:W-:-:S03]  /*4930*/  LOP3.LUT R2, R146, 0x70, RZ, 0x3c, !PT ;  /* 0x0000007092027812 */ /* 0x000fc600078e3cff */
[----:B------:R2:W-:Y:S04]  /*4940*/  STS.U8 [R146+UR16+0x800], R173 ;  /* 0x000800ad92007988 */ /* 0x0005e80008000010 */
[----:B------:R2:W-:Y:S04]  /*4950*/  STS.U8 [R146+UR16+0xc00], R175 ;  /* 0x000c00af92007988 */ /* 0x0005e80008000010 */
[----:B---3--:R2:W-:Y:S04]  /*4960*/  STS.U8 [R8+UR16+0x80], R169 ;  /* 0x000080a908007988 */ /* 0x0085e80008000010 */
[----:B------:R2:W-:Y:S04]  /*4970*/  STS.U8 [R8+UR16+0x480], R163 ;  /* 0x000480a308007988 */ /* 0x0005e80008000010 */
[----:B------:R2:W-:Y:S04]  /*4980*/  STS.U8 [R8+UR16+0x880], R165 ;  /* 0x000880a508007988 */ /* 0x0005e80008000010 */
[----:B------:R2:W-:Y:S04]  /*4990*/  STS.U8 [R8+UR16+0xc80], R177 ;  /* 0x000c80b108007988 */ /* 0x0005e80008000010 */
[----:B------:R2:W-:Y:S04]  /*49a0*/  STS.U8 [R7+UR16+0x100], R160 ;  /* 0x000100a007007988 */ /* 0x0005e80008000010 */
[----:B------:R2:W-:Y:S04]  /*49b0*/  STS.U8 [R7+UR16+0x500], R162 ;  /* 0x000500a207007988 */ /* 0x0005e80008000010 */
[----:B------:R2:W-:Y:S04]  /*49c0*/  STS.U8 [R7+UR16+0x900], R164 ;  /* 0x000900a407007988 */ /* 0x0005e80008000010 */
[----:B------:R2:W-:Y:S04]  /*49d0*/  STS.U8 [R7+UR16+0xd00], R166 ;  /* 0x000d00a607007988 */ /* 0x0005e80008000010 */
[----:B-----5:R2:W-:Y:S04]  /*49e0*/  STS.U8 [R6+UR16+0x180], R161 ;  /* 0x000180a106007988 */ /* 0x0205e80008000010 */
[----:B------:R2:W-:Y:S04]  /*49f0*/  STS.U8 [R6+UR16+0x580], R155 ;  /* 0x0005809b06007988 */ /* 0x0005e80008000010 */
[----:B------:R2:W-:Y:S04]  /*4a00*/  STS.U8 [R6+UR16+0x980], R157 ;  /* 0x0009809d06007988 */ /* 0x0005e80008000010 */
[----:B----4-:R2:W-:Y:S04]  /*4a10*/  STS.U8 [R6+UR16+0xd80], R159 ;  /* 0x000d809f06007988 */ /* 0x0105e80008000010 */
[----:B------:R2:W-:Y:S04]  /*4a20*/  STS.U8 [R5+UR16+0x200], R158 ;  /* 0x0002009e05007988 */ /* 0x0005e80008000010 */
        /* <DEDUP_REMOVED lines=12> */
[----:B------:R2:W-:Y:S01]  /*4af0*/  STS.U8 [R2+UR16+0x780], R147 ;  /* 0x0007809302007988 */ /* 0x0005e20008000010 */
[----:B------:R-:W-:-:S04]  /*4b00*/  ISETP.NE.U32.AND P0, PT, R179, RZ, PT ;  /* 0x000000ffb300720c */ /* 0x000fc80003f05070 */
[C---:B------:R-:W-:Y:S02]  /*4b10*/  ISETP.LT.OR P1, PT, R89.reuse, 0x20, P0 ;  /* 0x000000205900780c */ /* 0x040fe40000721670 */
[----:B------:R-:W-:Y:S01]  /*4b20*/  ISETP.GE.AND P2, PT, R89, 0x40, PT ;  /* 0x000000405900780c */ /* 0x000fe20003f46270 */
        /* <DEDUP_REMOVED lines=34> */
[----:B-1----:R0:W-:Y:S06]  /*4d50*/  MEMBAR.ALL.CTA ;  /* 0x0000000000007992 */ /* 0x0021ec0000008000 */
[----:B0-----:R-:W0:Y:S02]  /*4d60*/  FENCE.VIEW.ASYNC.S ;  /* 0x00000000000073c6 */ /* 0x001e240000000000 */
[----:B0-----:R-:W-:Y:S06]  /*4d70*/  BAR.SYNC.DEFER_BLOCKING 0x0 ;  /* 0x0000000000007b1d */ /* 0x001fec0000010000 */
[----:B------:R-:W-:Y:S05]  /*4d80*/  @P1 BRA `(.L_x_6) ;  /* 0x00000000003c1947 */ /* 0x000fea0003800000 */
[----:B------:R-:W-:Y:S02]  /*4d90*/  UIADD3 UR4, UPT, UPT, UR16, 0x1000, URZ ;  /* 0x0000100010047890 */ /* 0x000fe4000fffe0ff */
[----:B------:R-:W-:Y:S02]  /*4da0*/  USHF.R.U32.HI UR6, URZ, 0x4, UR16 ;  /* 0x00000004ff067899 */ /* 0x000fe40008011610 */
[----:B------:R-:W-:Y:S02]  /*4db0*/  USHF.R.U32.HI UR4, URZ, 0x4, UR4 ;  /* 0x00000004ff047899 */ /* 0x000fe40008011604 */
[----:B------:R-:W-:Y:S02]  /*4dc0*/  USGXT.U32 UR6, UR6, 0xe ;  /* 0x0000000e0606789a */ /* 0x000fe40008000000 */
[----:B------:R-:W-:Y:S01]  /*4dd0*/  USGXT.U32 UR8, UR4, 0xe ;  /* 0x0000000e0408789a */ /* 0x000fe20008000000 */
[----:B------:R-:W-:Y:S02]  /*4de0*/  UMOV UR5, URZ ;  /* 0x000000ff00057c82 */ /* 0x000fe40008000000 */
[----:B------:R-:W-:Y:S01]  /*4df0*/  UMOV UR4, UR10 ;  /* 0x0000000a00047c82 */ /* 0x000fe20008000000 */
[----:B------:R-:W-:Y:S01]  /*4e00*/  UMOV UR14, 0x0 ;  /* 0x00000000000e7882 */ /* 0x000fe20000000000 */
[----:B------:R-:W-:Y:S01]  /*4e10*/  UMOV UR15, 0x8208490 ;  /* 0x08208490000f7882 */ /* 0x000fe20000000000 */
[----:B------:R-:W-:Y:S01]  /*4e20*/  UMOV UR7, 0x40004040 ;  /* 0x4000404000077882 */ /* 0x000fe20000000000 */
[----:B------:R-:W-:Y:S01]  /*4e30*/  UMOV UR9, 0xc0004010 ;  /* 0xc000401000097882 */ /* 0x000fe20000000000 */
[----:B------:R-:W-:Y:S01]  /*4e40*/  UMOV UR4, UR4 ;  /* 0x0000000400047c82 */ /* 0x000fe20008000000 */
[----:B------:R0:W-:Y:S01]  /*4e50*/  UTCQMMA gdesc[UR6], gdesc[UR8], tmem[UR17], tmem[UR14], idesc[UR15], !UPT ;  /* 0x00ff0e08060075ea */ /* 0x0001e2000f800311 */
[----:B------:R0:W-:Y:S01]  /*4e60*/  UTCBAR [UR4], URZ ;  /* 0x000000ff040073e9 */ /* 0x0001e200080000ff */
[----:B------:R-:W-:-:S02]  /*4e70*/  NOP ;  /* 0x0000000000007918 */ /* 0x000fc40000000000 */
.L_x_6:
[----:B0-----:R-:W-:Y:S01]  /*4e80*/  UMOV UR4, URZ ;  /* 0x000000ff00047c82 */ /* 0x001fe20008000000 */
[----:B------:R-:W-:Y:S05]  /*4e90*/  @!P2 BRA `(.L_x_7) ;  /* 0x0000001c0064a947 */ /* 0x000fea0003800000 */
[----:B--2---:R-:W-:Y:S01]  /*4ea0*/  IMAD.SHL.U32 R147, R124, 0x20, RZ ;  /* 0x000000207c937824 */ /* 0x004fe200078e00ff */
[----:B------:R-:W-:Y:S01]  /*4eb0*/  SHF.R.S32.HI R124, RZ, 0x1f, R89 ;  /* 0x0000001fff7c7819 */ /* 0x000fe20000011459 */
[----:B------:R-:W-:Y:S01]  /*4ec0*/  UIADD3 UR5, UPT, UPT, UR16, 0x3000, URZ ;  /* 0x0000300010057890 */ /* 0x000fe2000fffe0ff */
[----:B------:R-:W-:Y:S01]  /*4ed0*/  IMAD.SHL.U32 R183, R125, 0x20, RZ ;  /* 0x000000207db77824 */ /* 0x000fe200078e00ff */
[----:B------:R-:W-:Y:S01]  /*4ee0*/  UIADD3 UR4, UPT, UPT, UR16, 0x2000, URZ ;  /* 0x0000200010047890 */ /* 0x000fe2000fffe0ff */
[----:B------:R-:W-:Y:S01]  /*4ef0*/  LEA.HI R124, R124, R89, RZ, 0x5 ;  /* 0x000000597c7c7211 */ /* 0x000fe200078f28ff */
[----:B------:R-:W-:Y:S01]  /*4f00*/  USHF.R.U32.HI UR5, URZ, 0x4, UR5 ;  /* 0x00000004ff057899 */ /* 0x000fe20008011605 */
[--C-:B------:R-:W-:Y:S01]  /*4f10*/  IADD3 R149, P1, P2, R128, UR20, R147.reuse ;  /* 0x0000001480957c10 */ /* 0x100fe2000fa3e093 */
[----:B------:R-:W-:Y:S01]  /*4f20*/  USHF.R.U32.HI UR4, URZ, 0x4, UR4 ;  /* 0x00000004ff047899 */ /* 0x000fe20008011604 */
[----:B------:R-:W-:Y:S01]  /*4f30*/  SHF.R.S32.HI R124, RZ, 0x5, R124 ;  /* 0x00000005ff7c7819 */ /* 0x000fe2000001147c */
[----:B------:R-:W-:Y:S01]  /*4f40*/  IMAD.MOV.U32 R125, RZ, RZ, RZ ;  /* 0x000000ffff7d7224 */ /* 0x000fe200078e00ff */
[----:B------:R-:W-:Y:S01]  /*4f50*/  SHF.R.S32.HI R150, RZ, 0x1f, R147 ;  /* 0x0000001fff967819 */ /* 0x000fe20000011493 */
[----:B------:R-:W-:Y:S01]  /*4f60*/  USGXT.U32 UR14, UR5, 0xe ;  /* 0x0000000e050e789a */ /* 0x000fe20008000000 */
[----:B------:R-:W-:Y:S01]  /*4f70*/  VIMNMX R124, PT, PT, R124, 0x2, !PT ;  /* 0x000000027c7c7848 */ /* 0x000fe20007fe0100 */
[----:B------:R-:W0:Y:S01]  /*4f80*/  LDCU UR20, c[0x0][0x3a8] ;  /* 0x00007500ff1477ac */ /* 0x000e220008000800 */
[----:B------:R-:W-:-:S02]  /*4f90*/  IADD3.X R152, PT, PT, R129, UR21, R150, P1, P2 ;  /* 0x0000001581987c10 */ /* 0x000fc40008fe4496 */
[----:B------:R-:W-:Y:S01]  /*4fa0*/  SHF.R.S32.HI R172, RZ, 0x1f, R183 ;  /* 0x0000001fffac7819 */ /* 0x000fe200000114b7 */
[----:B------:R-:W-:Y:S01]  /*4fb0*/  VIADD R174, R124, 0xffffffff ;  /* 0xffffffff7cae7836 */ /* 0x000fe20000000000 */
[----:B------:R-:W-:Y:S01]  /*4fc0*/  USGXT.U32 UR8, UR4, 0xe ;  /* 0x0000000e0408789a */ /* 0x000fe20008000000 */
[----:B------:R-:W-:Y:S01]  /*4fd0*/  UMOV UR13, UR10 ;  /* 0x0000000a000d7c82 */ /* 0x000fe20008000000 */
[----:B------:R-:W-:Y:S01]  /*4fe0*/  UMOV UR15, 0x1 ;  /* 0x00000001000f7882 */ /* 0x000fe20000000000 */
[----:B------:R-:W-:-:S09]  /*4ff0*/  UMOV UR5, URZ ;  /* 0x000000ff00057c82 */ /* 0x000fd20008000000 */
.L_x_10:
[----:B------:R-:W-:Y:S01]  /*5000*/  IMAD.U32 R125, R125, -0x80000000, RZ ;  /* 0x800000007d7d7824 */ /* 0x000fe200078e00ff */
[----:B0-----:R-:W-:Y:S02]  /*5010*/  IADD3 R130, P5, PT, R149, UR20, RZ ;  /* 0x0000001495827c10 */ /* 0x001fe4000ffbe0ff */
[C---:B------:R-:W-:Y:S01]  /*5020*/  ISETP.GT.AND P2, PT, R141.reuse, 0x1, PT ;  /* 0x000000018d00780c */ /* 0x040fe20003f44270 */
[----:B------:R-:W0:Y:S01]  /*5030*/  SYNCS.PHASECHK.TRANS64.TRYWAIT P4, [UR13], R125 ;  /* 0x0000007dff0075a7 */ /* 0x000e22000808110d */
[----:B------:R-:W-:Y:S01]  /*5040*/  ISETP.GT.AND P1, PT, R141, 0x2, PT ;  /* 0x000000028d00780c */ /* 0x000fe20003f24270 */
[----:B------:R-:W-:Y:S01]  /*5050*/  IMAD.X R131, R143, 0x1, R152, P5 ;  /* 0x000000018f837824 */ /* 0x000fe200028e0698 */
[----:B------:R-:W-:Y:S01]  /*5060*/  PRMT R175, RZ, 0x7610, R175 ;  /* 0x00007610ffaf7816 */ /* 0x000fe200000000af */
[----:B0-----:R-:W-:Y:S10]  /*5070*/  @!P4 BRA `(.L_x_8) ;  /* 0x00000064001cc947 */ /* 0x001ff40003800000 */
.L_x_16:
[-C--:B------:R-:W-:Y:S01]  /*5080*/  IADD3 R128, P4, PT, R144, R149.reuse, RZ ;  /* 0x0000009590807210 */ /* 0x080fe20007f9e0ff */
[----:B------:R0:W2:Y:S01]  /*5090*/  @P2 LDG.E.U8 R175, desc[UR18][R130.64] ;  /* 0x0000001282af2981 */ /* 0x0000a2000c1e1100 */
[----:B------:R-:W-:Y:S02]  /*50a0*/  PRMT R162, RZ, 0x7610, R162 ;  /* 0x00007610ffa27816 */ /* 0x000fe400000000a2 */
[C---:B------:R-:W-:Y:S01]  /*50b0*/  ISETP.GT.AND P5, PT, R141.reuse, 0x3, PT ;  /* 0x000000038d00780c */ /* 0x040fe20003fa4270 */
[--C-:B------:R-:W-:Y:S01]  /*50c0*/  IMAD.X R129, R142, 0x1, R152.reuse, P4 ;  /* 0x000000018e817824 */ /* 0x100fe200020e0698 */
[-C--:B------:R-:W-:Y:S02]  /*50d0*/  IADD3 R124, P2, PT, R140, R149.reuse, RZ ;  /* 0x000000958c7c7210 */ /* 0x080fe40007f5e0ff */
[----:B------:R-:W-:Y:S02]  /*50e0*/  ISETP.GT.AND P4, PT, R141, 0x4, PT ;  /* 0x000000048d00780c */ /* 0x000fe40003f84270 */
[----:B------:R-:W3:Y:S01]  /*50f0*/  @P1 LDG.E.U8 R162, desc[UR18][R128.64] ;  /* 0x0000001280a21981 */ /* 0x000ee2000c1e1100 */
[----:B------:R-:W-:Y:S01]  /*5100*/  IADD3 R126, P1, PT, R138, R149, RZ ;  /* 0x000000958a7e7210 */ /* 0x000fe20007f3e0ff */
[----:B------:R-:W-:Y:S01]  /*5110*/  IMAD.X R125, R139, 0x1, R152, P2 ;  /* 0x000000018b7d7824 */ /* 0x000fe200010e0698 */
[----:B------:R-:W-:-:S02]  /*5120*/  PRMT R161, RZ, 0x7610, R161 ;  /* 0x00007610ffa17816 */ /* 0x000fc400000000a1 */
[----:B------:R-:W-:Y:S01]  /*5130*/  PRMT R170, RZ, 0x7610, R170 ;  /* 0x00007610ffaa7816 */ /* 0x000fe200000000aa */
[----:B------:R-:W-:Y:S01]  /*5140*/  IMAD.X R127, R136, 0x1, R152, P1 ;  /* 0x00000001887f7824 */ /* 0x000fe200008e0698 */
[----:B------:R-:W-:Y:S02]  /*5150*/  ISETP.GT.AND P2, PT, R141, 0x5, PT ;  /* 0x000000058d00780c */ /* 0x000fe40003f44270 */
[----:B------:R1:W4:Y:S01]  /*5160*/  @P5 LDG.E.U8 R161, desc[UR18][R124.64] ;  /* 0x000000127ca15981 */ /* 0x000322000c1e1100 */
[----:B0-----:R-:W-:-:S03]  /*5170*/  IADD3 R130, P5, PT, R137, R149, RZ ;  /* 0x0000009589827210 */ /* 0x001fc60007fbe0ff */
[----:B------:R0:W5:Y:S01]  /*5180*/  @P4 LDG.E.U8 R170, desc[UR18][R126.64] ;  /* 0x000000127eaa4981 */ /* 0x000162000c1e1100 */
[----:B------:R-:W-:Y:S01]  /*5190*/  ISETP.GT.AND P4, PT, R141, 0x7, PT ;  /* 0x000000078d00780c */ /* 0x000fe20003f84270 */
[--C-:B------:R-:W-:Y:S01]  /*51a0*/  IMAD.X R131, R135, 0x1, R152.reuse, P5 ;  /* 0x0000000187837824 */ /* 0x100fe200028e0698 */
[----:B------:R-:W-:Y:S02]  /*51b0*/  PRMT R171, RZ, 0x7610, R171 ;  /* 0x00007610ffab7816 */ /* 0x000fe400000000ab */
[----:B------:R-:W-:Y:S02]  /*51c0*/  ISETP.GT.AND P1, PT, R141, 0x6, PT ;  /* 0x000000068d00780c */ /* 0x000fe40003f24270 */
[-C--:B-1----:R-:W-:Y:S02]  /*51d0*/  IADD3 R124, P5, PT, R133, R149.reuse, RZ ;  /* 0x00000095857c7210 */ /* 0x082fe40007fbe0ff */
[----:B------:R-:W-:Y:S01]  /*51e0*/  IADD3 R128, P6, PT, R134, R149, RZ ;  /* 0x0000009586807210 */ /* 0x000fe20007fde0ff */
[----:B------:R1:W2:Y:S01]  /*51f0*/  @P2 LDG.E.U8 R171, desc[UR18][R130.64] ;  /* 0x0000001282ab2981 */ /* 0x0002a2000c1e1100 */
[----:B------:R-:W-:Y:S01]  /*5200*/  PRMT R159, RZ, 0x7610, R159 ;  /* 0x00007610ff9f7816 */ /* 0x000fe2000000009f */
[--C-:B------:R-:W-:Y:S01]  /*5210*/  IMAD.X R125, R123, 0x1, R152.reuse, P5 ;  /* 0x000000017b7d7824 */ /* 0x100fe200028e0698 */
[----:B------:R-:W-:Y:S01]  /*5220*/  ISETP.GT.AND P2, PT, R141, 0x8, PT ;  /* 0x000000088d00780c */ /* 0x000fe20003f44270 */
[----:B------:R-:W-:Y:S01]  /*5230*/  IMAD.X R129, R132, 0x1, R152, P6 ;  /* 0x0000000184817824 */ /* 0x000fe200030e0698 */
[----:B------:R-:W-:-:S02]  /*5240*/  PRMT R166, RZ, 0x7610, R166 ;  /* 0x00007610ffa67816 */ /* 0x000fc400000000a6 */
[-C--:B0-----:R-:W-:Y:S01]  /*5250*/  IADD3 R126, P6, PT, R122, R149.reuse, RZ ;  /* 0x000000957a7e7210 */ /* 0x081fe20007fde0ff */
[----:B------:R-:W2:Y:S01]  /*5260*/  @P4 LDG.E.U8 R159, desc[UR18][R124.64] ;  /* 0x000000127c9f4981 */ /* 0x000ea2000c1e1100 */
[C---:B------:R-:W-:Y:S02]  /*5270*/  ISETP.GT.AND P4, PT, R141.reuse, 0xa, PT ;  /* 0x0000000a8d00780c */ /* 0x040fe40003f84270 */
[----:B------:R-:W-:Y:S01]  /*5280*/  PRMT R181, RZ, 0x7610, R181 ;  /* 0x00007610ffb57816 */ /* 0x000fe200000000b5 */
[----:B------:R0:W2:Y:S01]  /*5290*/  @P1 LDG.E.U8 R166, desc[UR18][R128.64] ;  /* 0x0000001280a61981 */ /* 0x0000a2000c1e1100 */
[----:B------:R-:W-:Y:S01]  /*52a0*/  IMAD.X R127, R120, 0x1, R152, P6 ;  /* 0x00000001787f7824 */ /* 0x000fe200030e0698 */
[----:B------:R-:W-:Y:S02]  /*52b0*/  ISETP.GT.AND P1, PT, R141, 0x9, PT ;  /* 0x000000098d00780c */ /* 0x000fe40003f24270 */
[-C--:B-1----:R-:W-:Y:S02]  /*52c0*/  IADD3 R130, P5, PT, R118, R149.reuse, RZ ;  /* 0x0000009576827210 */ /* 0x082fe40007fbe0ff */
[----:B------:R1:W2:Y:S01]  /*52d0*/  @P2 LDG.E.U8 R181, desc[UR18][R126.64] ;  /* 0x000000127eb52981 */ /* 0x0002a2000c1e1100 */
[----:B0-----:R-:W-:-:S02]  /*52e0*/  IADD3 R128, P6, PT, R114, R149, RZ ;  /* 0x0000009572807210 */ /* 0x001fc40007fde0ff */
[----:B------:R-:W-:Y:S02]  /*52f0*/  PRMT R164, RZ, 0x7610, R164 ;  /* 0x00007610ffa47816 */ /* 0x000fe400000000a4 */
[----:B------:R-:W-:Y:S01]  /*5300*/  ISETP.GT.AND P2, PT, R141, 0xb, PT ;  /* 0x0000000b8d00780c */ /* 0x000fe20003f44270 */
[--C-:B------:R-:W-:Y:S01]  /*5310*/  IMAD.X R129, R112, 0x1, R152.reuse, P6 ;  /* 0x0000000170817824 */ /* 0x100fe200030e0698 */
[----:B------:R-:W-:Y:S01]  /*5320*/  PRMT R167, RZ, 0x7610, R167 ;  /* 0x00007610ffa77816 */ /* 0x000fe200000000a7 */
[--C-:B------:R-:W-:Y:S01]  /*5330*/  IMAD.X R131, R116, 0x1, R152.reuse, P5 ;  /* 0x0000000174837824 */ /* 0x100fe200028e0698 */
[----:B------:R-:W-:Y:S02]  /*5340*/  IADD3 R124, P5, PT, R113, R149, RZ ;  /* 0x00000095717c7210 */ /* 0x000fe40007fbe0ff */
[----:B------:R-:W2:Y:S01]  /*5350*/  @P4 LDG.E.U8 R164, desc[UR18][R128.64] ;  /* 0x0000001280a44981 */ /* 0x000ea2000c1e1100 */
[----:B------:R-:W-:Y:S02]  /*5360*/  ISETP.GT.AND P4, PT, R141, 0xd, PT ;  /* 0x0000000d8d00780c */ /* 0x000fe40003f84270 */
[----:B------:R-:W-:Y:S01]  /*5370*/  PRMT R157, RZ, 0x7610, R157 ;  /* 0x00007610ff9d7816 */ /* 0x000fe2000000009d */
[----:B------:R0:W2:Y:S01]  /*5380*/  @P1 LDG.E.U8 R167, desc[UR18][R130.64] ;  /* 0x0000001282a71981 */ /* 0x0000a2000c1e1100 */
[----:B------:R-:W-:Y:S01]  /*5390*/  IMAD.X R125, R111, 0x1, R152, P5 ;  /* 0x000000016f7d7824 */ /* 0x000fe200028e0698 */
[----:B------:R-:W-:-:S02]  /*53a0*/  ISETP.GT.AND P1, PT, R141, 0xc, PT ;  /* 0x0000000c8d00780c */ /* 0x000fc40003f24270 */
[-C--:B-1----:R-:W-:Y:S02]  /*53b0*/  IADD3 R126, P6, PT, R110, R149.reuse, RZ ;  /* 0x000000956e7e7210 */ /* 0x082fe40007fde0ff */
[----:B------:R1:W2:Y:S01]  /*53c0*/  @P2 LDG.E.U8 R157, desc[UR18][R124.64] ;  /* 0x000000127c9d2981 */ /* 0x0002a2000c1e1100 */
[-C--:B0-----:R-:W-:Y:S02]  /*53d0*/  IADD3 R130, P5, PT, R109, R149.reuse, RZ ;  /* 0x000000956d827210 */ /* 0x081fe40007fbe0ff */
[----:B------:R-:W-:Y:S02]  /*53e0*/  PRMT R173, RZ, 0x7610, R173 ;  /* 0x00007610ffad7816 */ /* 0x000fe400000000ad */
[----:B------:R-:W-:Y:S01]  /*53f0*/  ISETP.GT.AND P2, PT, R141, 0xe, PT ;  /* 0x0000000e8d00780c */ /* 0x000fe20003f44270 */
[----:B------:R-:W-:Y:S01]  /*5400*/  IMAD.X R131, R107, 0x1, R152, P5 ;  /* 0x000000016b837824 */ /* 0x000fe200028e0698 */
[----:B------:R-:W-:Y:S01]  /*5410*/  PRMT R168, RZ, 0x7610, R168 ;  /* 0x00007610ffa87816 */ /* 0x000fe200000000a8 */
[----:B------:R-:W-:Y:S01]  /*5420*/  IMAD.X R127, R108, 0x1, R152, P6 ;  /* 0x000000016c7f7824 */ /* 0x000fe200030e0698 */
[----:B------:R-:W-:-:S02]  /*5430*/  IADD3 R128, P6, PT, R106, R149, RZ ;  /* 0x000000956a807210 */ /* 0x000fc40007fde0ff */
        /* <DEDUP_REMOVED lines=16> */
[C---:B------:R-:W-:Y:S02]  /*5540*/  ISETP.GT.AND P4, PT, R141.reuse, 0x13, PT ;  /* 0x000000138d00780c */ /* 0x040fe40003f84270 */
        /* <DEDUP_REMOVED lines=14> */
[----:B------:R-:W-:Y:S02]  /*5630*/  ISETP.GT.AND P4, PT, R141, 0x16, PT ;  /* 0x000000168d00780c */ /* 0x000fe40003f84270 */
        /* <DEDUP_REMOVED lines=24> */
[--C-:B------:R-:W-:Y:S01]  /*57c0*/  IMAD.X R131, R87, 0x1, R152.reuse, P5 ;  /* 0x0000000157837824 */ /* 0x100fe200028e0698 */
        /* <DEDUP_REMOVED lines=8> */
[-C--:B-1----:R-:W-:Y:S02]  /*5850*/  IADD3 R124, P5, PT, R84, R149.reuse, RZ ;  /* 0x00000095547c7210 */ /* 0x082fe40007fbe0ff */
[----:B------:R-:W-:Y:S02]  /*5860*/  PRMT R178, RZ, 0x7610, R178 ;  /* 0x00007610ffb27816 */ /* 0x000fe400000000b2 */
[----:B------:R1:W2:Y:S01]  /*5870*/  @P2 LDG.E.U8 R176, desc[UR18][R128.64] ;  /* 0x0000001280b02981 */ /* 0x0002a2000c1e1100 */
[----:B0-----:R-:W-:-:S02]  /*5880*/  IADD3 R126, P6, PT, R82, R149, RZ ;  /* 0x00000095527e7210 */ /* 0x001fc40007fde0ff */
[C---:B------:R-:W-:Y:S02]  /*5890*/  ISETP.GT.AND P1, PT, R141.reuse, 0x1b, PT ;  /* 0x0000001b8d00780c */ /* 0x040fe40003f24270 */
[----:B------:R-:W-:Y:S01]  /*58a0*/  ISETP.GT.AND P2, PT, R141, 0x1d, PT ;  /* 0x0000001d8d00780c */ /* 0x000fe20003f44270 */
[--C-:B------:R-:W-:Y:S02]  /*58b0*/  IMAD.X R127, R81, 0x1, R152.reuse, P6 ;  /* 0x00000001517f7824 */ /* 0x100fe400030e0698 */
[--C-:B------:R-:W-:Y:S01]  /*58c0*/  IMAD.X R125, R83, 0x1, R152.reuse, P5 ;  /* 0x00000001537d7824 */ /* 0x100fe200028e0698 */
[-C--:B------:R-:W-:Y:S02]  /*58d0*/  IADD3 R130, P5, PT, R80, R149.reuse, RZ ;  /* 0x0000009550827210 */ /* 0x080fe40007fbe0ff */
[----:B------:R-:W2:Y:S01]  /*58e0*/  @P4 LDG.E.U8 R178, desc[UR18][R126.64] ;  /* 0x000000127eb24981 */ /* 0x000ea2000c1e1100 */
[----:B-1----:R-:W-:Y:S02]  /*58f0*/  IADD3 R128, P4, PT, R14, R149, RZ ;  /* 0x000000950e807210 */ /* 0x002fe40007f9e0ff */
[----:B------:R-:W-:Y:S01]  /*5900*/  PRMT R185, RZ, 0x7610, R185 ;  /* 0x00007610ffb97816 */ /* 0x000fe200000000b9 */
[--C-:B------:R-:W-:Y:S01]  /*5910*/  IMAD.X R131, R79, 0x1, R152.reuse, P5 ;  /* 0x000000014f837824 */ /* 0x100fe200028e0698 */
[----:B------:R-:W-:Y:S01]  /*5920*/  PRMT R187, RZ, 0x7610, R187 ;  /* 0x00007610ffbb7816 */ /* 0x000fe200000000bb */
[----:B------:R-:W-:Y:S01]  /*5930*/  IMAD.X R129, R12, 0x1, R152, P4 ;  /* 0x000000010c817824 */ /* 0x000fe200020e0698 */
[----:B------:R-:W-:-:S02]  /*5940*/  ISETP.GT.AND P5, PT, R141, 0x1f, PT ;  /* 0x0000001f8d00780c */ /* 0x000fc40003fa4270 */
[C---:B------:R-:W-:Y:S01]  /*5950*/  ISETP.GT.AND P4, PT, R141.reuse, RZ, PT ;  /* 0x000000ff8d00720c */ /* 0x040fe20003f84270 */
[----:B------:R0:W2:Y:S04]  /*5960*/  @P1 LDG.E.U8 R185, desc[UR18][R124.64] ;  /* 0x000000127cb91981 */ /* 0x0000a8000c1e1100 */
[----:B------:R-:W2:Y:S01]  /*5970*/  @P2 LDG.E.U8 R187, desc[UR18][R130.64] ;  /* 0x0000001282bb2981 */ /* 0x000ea2000c1e1100 */
[----:B------:R-:W-:Y:S02]  /*5980*/  ISETP.GT.AND P1, PT, R141, 0x1e, PT ;  /* 0x0000001e8d00780c */ /* 0x000fe40003f24270 */
[----:B0-----:R-:W-:Y:S02]  /*5990*/  IADD3 R124, P2, PT, R11, R149, RZ ;  /* 0x000000950b7c7210 */ /* 0x001fe40007f5e0ff */
[----:B------:R-:W-:-:S03]  /*59a0*/  PRMT R189, RZ, 0x7610, R189 ;  /* 0x00007610ffbd7816 */ /* 0x000fc600000000bd */
[----:B------:R-:W-:Y:S01]  /*59b0*/  IMAD.X R125, R9, 0x1, R152, P2 ;  /* 0x00000001097d7824 */ /* 0x000fe200010e0698 */
[----:B------:R-:W-:Y:S02]  /*59c0*/  PRMT R180, RZ, 0x7610, R180 ;  /* 0x00007610ffb47816 */ /* 0x000fe400000000b4 */
[----:B------:R-:W-:Y:S02]  /*59d0*/  PRMT R127, RZ, 0x7610, R127 ;  /* 0x00007610ff7f7816 */ /* 0x000fe4000000007f */
[----:B------:R0:W2:Y:S04]  /*59e0*/  @P5 LDG.E.U8 R189, desc[UR18][R124.64] ;  /* 0x000000127cbd5981 */ /* 0x0000a8000c1e1100 */
[----:B------:R-:W2:Y:S01]  /*59f0*/  @P1 LDG.E.U8 R180, desc[UR18][R128.64] ;  /* 0x0000001280b41981 */ /* 0x000ea2000c1e1100 */
[----:B0-----:R-:W-:-:S02]  /*5a00*/  @P4 IMAD.MOV.U32 R124, RZ, RZ, R149 ;  /* 0x000000ffff7c4224 */ /* 0x001fc400078e0095 */
[----:B------:R-:W-:-:S05]  /*5a10*/  @P4 IMAD.MOV.U32 R125, RZ, RZ, R152 ;  /* 0x000000ffff7d4224 */ /* 0x000fca00078e0098 */
[----:B------:R0:W2:Y:S01]  /*5a20*/  @P4 LDG.E.U8 R127, desc[UR18][R124.64] ;  /* 0x000000127c7f4981 */ /* 0x0000a2000c1e1100 */
[----:B------:R-:W-:Y:S01]  /*5a30*/  BAR.SYNC.DEFER_BLOCKING 0x0 ;  /* 0x0000000000007b1d */ /* 0x000fe20000010000 */
[----:B------:R-:W-:Y:S02]  /*5a40*/  ISETP.GE.AND P2, PT, R86, R141, PT ;  /* 0x0000008d5600720c */ /* 0x000fe40003f46270 */
[C---:B------:R-:W-:Y:S02]  /*5a50*/  IADD3 R78, P6, PT, R183.reuse, R78, RZ ;  /* 0x0000004eb74e7210 */ /* 0x040fe40007fde0ff */
[----:B------:R-:W-:-:S03]  /*5a60*/  IADD3 R74, P1, PT, R183, R74, RZ ;  /* 0x0000004ab74a7210 */ /* 0x000fc60007f3e0ff */
[C---:B------:R-:W-:Y:S01]  /*5a70*/  IMAD.X R77, R172.reuse, 0x1, R77, P6 ;  /* 0x00000001ac4d7824 */ /* 0x040fe200030e064d */
[----:B------:R-:W-:Y:S01]  /*5a80*/  PRMT R191, RZ, 0x7610, R191 ;  /* 0x00007610ffbf7816 */ /* 0x000fe200000000bf */
[----:B------:R-:W-:Y:S01]  /*5a90*/  IMAD.X R73, R172, 0x1, R73, P1 ;  /* 0x00000001ac497824 */ /* 0x000fe200008e0649 */
[----:B------:R-:W-:-:S03]  /*5aa0*/  IADD3 R70, P5, PT, R183, R70, RZ ;  /* 0x00000046b7467210 */ /* 0x000fc60007fbe0ff */
[----:B0-----:R-:W-:Y:S02]  /*5ab0*/  @!P2 IMAD.MOV.U32 R124, RZ, RZ, R78 ;  /* 0x000000ffff7ca224 */ /* 0x001fe400078e004e */
[----:B------:R-:W-:Y:S01]  /*5ac0*/  @!P2 IMAD.MOV.U32 R125, RZ, RZ, R77 ;  /* 0x000000ffff7da224 */ /* 0x000fe200078e004d */
[----:B------:R-:W-:Y:S01]  /*5ad0*/  PRMT R131, RZ, 0x7610, R131 ;  /* 0x00007610ff837816 */ /* 0x000fe20000000083 */
[C---:B------:R-:W-:Y:S01]  /*5ae0*/  IMAD.X R69, R172.reuse, 0x1, R69, P5 ;  /* 0x00000001ac457824 */ /* 0x040fe200028e0645 */
[----:B------:R-:W-:Y:S02]  /*5af0*/  IADD3 R66, P4, PT, R183, R66, RZ ;  /* 0x00000042b7427210 */ /* 0x000fe40007f9e0ff */
[----:B------:R0:W2:Y:S01]  /*5b00*/  @!P2 LDG.E.U8 R191, desc[UR18][R124.64] ;  /* 0x000000127cbfa981 */ /* 0x0000a2000c1e1100 */
[----:B------:R-:W-:Y:S02]  /*5b10*/  PRMT R195, RZ, 0x7610, R195 ;  /* 0x00007610ffc37816 */ /* 0x000fe400000000c3 */
[----:B------:R-:W-:-:S02]  /*5b20*/  IMAD.X R65, R172, 0x1, R65, P4 ;  /* 0x00000001ac417824 */ /* 0x000fc400020e0641 */
[----:B0-----:R-:W-:Y:S02]  /*5b30*/  @!P2 IMAD.MOV.U32 R124, RZ, RZ, R74 ;  /* 0x000000ffff7ca224 */ /* 0x001fe400078e004a */
[----:B------:R-:W-:Y:S01]  /*5b40*/  @!P2 IMAD.MOV.U32 R125, RZ, RZ, R73 ;  /* 0x000000ffff7da224 */ /* 0x000fe200078e0049 */
[----:B------:R-:W-:-:S04]  /*5b50*/  IADD3 R62, P1, PT, R183, R62, RZ ;  /* 0x0000003eb73e7210 */ /* 0x000fc80007f3e0ff */
[----:B------:R0:W2:Y:S01]  /*5b60*/  @!P2 LDG.E.U8 R131, desc[UR18][R124.64] ;  /* 0x000000127c83a981 */ /* 0x0000a2000c1e1100 */
[----:B------:R-:W-:Y:S01]  /*5b70*/  PRMT R193, RZ, 0x7610, R193 ;  /* 0x00007610ffc17816 */ /* 0x000fe200000000c1 */
[----:B------:R-:W-:Y:S02]  /*5b80*/  IMAD.X R61, R172, 0x1, R61, P1 ;  /* 0x00000001ac3d7824 */ /* 0x000fe400008e063d */
        /* <DEDUP_REMOVED lines=75> */
[----:B------:R0:W3:Y:S01]  /*6040*/  @!P2 LDG.E.U8 R243, desc[UR18][R124.64] ;  /* 0x000000127cf3a981 */ /* 0x0000e2000c1e1100 */
        /* <DEDUP_REMOVED lines=11> */
[----:B------:R0:W4:Y:S01]  /*6100*/  @!P2 LDG.E.U8 R209, desc[UR18][R124.64] ;  /* 0x000000127cd1a981 */ /* 0x000122000c1e1100 */
[----:B------:R-:W-:Y:S01]  /*6110*/  PRMT R213, RZ, 0x7610, R213 ;  /* 0x00007610ffd57816 */ /* 0x000fe200000000d5 */
[----:B------:R-:W-:Y:S02]  /*6120*/  IMAD.X R63, R172, 0x1, R63, P1 ;  /* 0x00000001ac3f7824 */ /* 0x000fe400008e063f */
[----:B0-----:R-:W-:Y:S02]  /*6130*/  @!P2 IMAD.MOV.U32 R124, RZ, RZ, R72 ;  /* 0x000000ffff7ca224 */ /* 0x001fe400078e0048 */
[----:B------:R-:W-:Y:S01]  /*6140*/  @!P2 IMAD.MOV.U32 R125, RZ, RZ, R71 ;  /* 0x000000ffff7da224 */ /* 0x000fe200078e0047 */
[----:B------:R-:W-:-:S04]  /*6150*/  IADD3 R60, P5, PT, R183, R60, RZ ;  /* 0x0000003cb73c7210 */ /* 0x000fc80007fbe0ff */
[----:B------:R0:W5:Y:S01]  /*6160*/  @!P2 LDG.E.U8 R211, desc[UR18][R124.64] ;  /* 0x000000127cd3a981 */ /* 0x000162000c1e1100 */
        /* <DEDUP_REMOVED lines=69> */
[----:B------:R-:W-:-:S05]  /*65c0*/  @!P2 IMAD.MOV.U32 R125, RZ, RZ, R23 ;  /* 0x000000ffff7da224 */ /* 0x000fca00078e0017 */
[----:B------:R0:W5:Y:S01]  /*65d0*/  @!P2 LDG.E.U8 R241, desc[UR18][R124.64] ;  /* 0x000000127cf1a981 */ /* 0x000162000c1e1100 */
[----:B------:R-:W-:Y:S01]  /*65e0*/  PRMT R249, RZ, 0x7610, R249 ;  /* 0x00007610fff97816 */ /* 0x000fe200000000f9 */
[----:B0-----:R-:W-:Y:S02]  /*65f0*/  @!P2 IMAD.MOV.U32 R124, RZ, RZ, R20 ;  /* 0x000000ffff7ca224 */ /* 0x001fe400078e0014 */
[----:B------:R-:W-:-:S05]  /*6600*/  @!P2 IMAD.MOV.U32 R125, RZ, RZ, R19 ;  /* 0x000000ffff7da224 */ /* 0x000fca00078e0013 */
[----:B------:R0:W5:Y:S02]  /*6610*/  @!P2 LDG.E.U8 R245, desc[UR18][R124.64] ;  /* 0x000000127cf5a981 */ /* 0x000164000c1e1100 */
[----:B0-----:R-:W-:Y:S02]  /*6620*/  @!P2 IMAD.MOV.U32 R124, RZ, RZ, R16 ;  /* 0x000000ffff7ca224 */ /* 0x001fe400078e0010 */
[----:B------:R-:W-:-:S05]  /*6630*/  @!P2 IMAD.MOV.U32 R125, RZ, RZ, R15 ;  /* 0x000000ffff7da224 */ /* 0x000fca00078e000f */
[----:B------:R-:W5:Y:S04]  /*6640*/  @!P2 LDG.E.U8 R249, desc[UR18][R124.64] ;  /* 0x000000127cf9a981 */ /* 0x000f68000c1e1100 */
[----:B--2---:R0:W-:Y:S04]  /*6650*/  STS.U8 [R146+UR16+0x2000], R127 ;  /* 0x0020007f92007988 */ /* 0x0041e80008000010 */
[----:B------:R0:W-:Y:S04]  /*6660*/  STS.U8 [R146+UR16+0x2400], R181 ;  /* 0x002400b592007988 */ /* 0x0001e80008000010 */
[----:B------:R0:W-:Y:S04]  /*6670*/  STS.U8 [R146+UR16+0x2800], R177 ;  /* 0x002800b192007988 */ /* 0x0001e80008000010 */
[----:B------:R0:W-:Y:S04]  /*6680*/  STS.U8 [R146+UR16+0x2c00], R179 ;  /* 0x002c00b392007988 */ /* 0x0001e80008000010 */
[----:B------:R0:W-:Y:S04]  /*6690*/  STS.U8 [R8+UR16+0x2080], R175 ;  /* 0x002080af08007988 */ /* 0x0001e80008000010 */
[----:B------:R0:W-:Y:S04]  /*66a0*/  STS.U8 [R8+UR16+0x2480], R167 ;  /* 0x002480a708007988 */ /* 0x0001e80008000010 */
[----:B------:R0:W-:Y:S04]  /*66b0*/  STS.U8 [R8+UR16+0x2880], R169 ;  /* 0x002880a908007988 */ /* 0x0001e80008000010 */
[----:B------:R0:W-:Y:S04]  /*66c0*/  STS.U8 [R8+UR16+0x2c80], R163 ;  /* 0x002c80a308007988 */ /* 0x0001e80008000010 */
[----:B---3--:R0:W-:Y:S04]  /*66d0*/  STS.U8 [R7+UR16+0x2100], R162 ;  /* 0x002100a207007988 */ /* 0x0081e80008000010 */
[----:B------:R0:W-:Y:S04]  /*66e0*/  STS.U8 [R7+UR16+0x2500], R164 ;  /* 0x002500a407007988 */ /* 0x0001e80008000010 */
[----:B------:R0:W-:Y:S04]  /*66f0*/  STS.U8 [R7+UR16+0x2900], R158 ;  /* 0x0029009e07007988 */ /* 0x0001e80008000010 */
[----:B------:R0:W-:Y:S04]  /*6700*/  STS.U8 [R7+UR16+0x2d00], R176 ;  /* 0x002d00b007007988 */ /* 0x0001e80008000010 */
[----:B----4-:R0:W-:Y:S04]  /*6710*/  STS.U8 [R6+UR16+0x2180], R161 ;  /* 0x002180a106007988 */ /* 0x0101e80008000010 */
[----:B------:R0:W-:Y:S04]  /*6720*/  STS.U8 [R6+UR16+0x2580], R157 ;  /* 0x0025809d06007988 */ /* 0x0001e80008000010 */
[----:B------:R0:W-:Y:S04]  /*6730*/  STS.U8 [R6+UR16+0x2980], R151 ;  /* 0x0029809706007988 */ /* 0x0001e80008000010 */
[----:B------:R0:W-:Y:S04]  /*6740*/  STS.U8 [R6+UR16+0x2d80], R185 ;  /* 0x002d80b906007988 */ /* 0x0001e80008000010 */
[----:B-----5:R0:W-:Y:S04]  /*6750*/  STS.U8 [R5+UR16+0x2200], R170 ;  /* 0x002200aa05007988 */ /* 0x0201e80008000010 */
        /* <DEDUP_REMOVED lines=47> */
[----:B------:R1:W-:Y:S06]  /*6a50*/  MEMBAR.ALL.CTA ;  /* 0x0000000000007992 */ /* 0x0003ec0000008000 */
[----:B-1----:R-:W1:Y:S01]  /*6a60*/  FENCE.VIEW.ASYNC.S ;  /* 0x00000000000073c6 */ /* 0x002e620000000000 */
[----:B------:R-:W-:Y:S01]  /*6a70*/  ULEA UR13, UR15, UR16, 0x3 ;  /* 0x000000100f0d7291 */ /* 0x000fe2000f8e18ff */
[----:B------:R-:W-:-:S03]  /*6a80*/  UMOV UR4, UR5 ;  /* 0x0000000500047c82 */ /* 0x000fc60008000000 */
[----:B------:R-:W-:Y:S01]  /*6a90*/  UIADD3 UR13, UPT, UPT, UR13, 0x4000, URZ ;  /* 0x000040000d0d7890 */ /* 0x000fe2000fffe0ff */
[----:B-1----:R-:W-:Y:S06]  /*6aa0*/  BAR.SYNC.DEFER_BLOCKING 0x0 ;  /* 0x0000000000007b1d */ /* 0x002fec0000010000 */
[----:B0-----:R-:W-:Y:S05]  /*6ab0*/  @P0 BRA `(.L_x_9) ;  /* 0x00000000002c0947 */ /* 0x001fea0003800000 */
[----:B------:R-:W-:Y:S01]  /*6ac0*/  UMOV UR6, UR13 ;  /* 0x0000000d00067c82 */ /* 0x000fe20008000000 */
[----:B------:R-:W-:Y:S01]  /*6ad0*/  UMOV UR7, URZ ;  /* 0x000000ff00077c82 */ /* 0x000fe20008000000 */
[----:B------:R-:W-:Y:S01]  /*6ae0*/  UMOV UR9, 0x40004040 ;  /* 0x4000404000097882 */ /* 0x000fe20000000000 */
[----:B------:R-:W-:Y:S01]  /*6af0*/  UMOV UR10, UR14 ;  /* 0x0000000e000a7c82 */ /* 0x000fe20008000000 */
[----:B------:R-:W-:Y:S01]  /*6b00*/  UMOV UR11, 0xc0004010 ;  /* 0xc0004010000b7882 */ /* 0x000fe20000000000 */
[----:B------:R-:W-:Y:S01]  /*6b10*/  UMOV UR22, 0x0 ;  /* 0x0000000000167882 */ /* 0x000fe20000000000 */
[----:B------:R-:W-:Y:S01]  /*6b20*/  UMOV UR23, 0x8208490 ;  /* 0x0820849000177882 */ /* 0x000fe20000000000 */
[----:B------:R-:W-:Y:S01]  /*6b30*/  UMOV UR5, UR6 ;  /* 0x0000000600057c82 */ /* 0x000fe20008000000 */
[----:B------:R0:W-:Y:S01]  /*6b40*/  UTCQMMA gdesc[UR8], gdesc[UR10], tmem[UR17], tmem[UR22], idesc[UR23], UPT ;  /* 0x00ff160a080075ea */ /* 0x0001e2000b800311 */
[----:B------:R0:W-:Y:S01]  /*6b50*/  UTCBAR [UR5], URZ ;  /* 0x000000ff050073e9 */ /* 0x0001e200080000ff */
[----:B------:R-:W-:-:S02]  /*6b60*/  NOP ;  /* 0x0000000000007918 */ /* 0x000fc40000000000 */
.L_x_9:
[----:B------:R-:W-:Y:S01]  /*6b70*/  VIADD R174, R174, 0xffffffff ;  /* 0xffffffffaeae7836 */ /* 0x000fe20000000000 */
[----:B------:R-:W-:Y:S01]  /*6b80*/  UIADD3 UR15, UPT, UPT, UR15, 0x1, URZ ;  /* 0x000000010f0f7890 */ /* 0x000fe2000fffe0ff */
[----:B------:R-:W-:Y:S01]  /*6b90*/  IADD3 R149, P2, PT, R147, R149, RZ ;  /* 0x0000009593957210 */ /* 0x000fe20007f5e0ff */
[----:B------:R-:W-:Y:S02]  /*6ba0*/  IMAD.U32 R125, RZ, RZ, UR4 ;  /* 0x00000004ff7d7e24 */ /* 0x000fe4000f8e00ff */
[----:B------:R-:W-:Y:S01]  /*6bb0*/  ISETP.NE.U32.AND P1, PT, R174, RZ, PT ;  /* 0x000000ffae00720c */ /* 0x000fe20003f25070 */
[----:B------:R-:W-:Y:S01]  /*6bc0*/  UISETP.GT.AND UP1, UPT, UR15, 0x1, UPT ;  /* 0x000000010f00788c */ /* 0x000fe2000bf24270 */
[----:B------:R-:W-:Y:S02]  /*6bd0*/  VIADD R141, R141, 0xffffffe0 ;  /* 0xffffffe08d8d7836 */ /* 0x000fe40000000000 */
[----:B------:R-:W-:Y:S01]  /*6be0*/  IMAD.X R152, R150, 0x1, R152, P2 ;  /* 0x0000000196987824 */ /* 0x000fe200010e0698 */
[----:B0-----:R-:W-:-:S02]  /*6bf0*/  USEL UR5, URZ, 0x1, !UP1 ;  /* 0x00000001ff057887 */ /* 0x001fc4000c800000 */
[----:B------:R-:W-:Y:S02]  /*6c00*/  USEL UR15, UR15, URZ, !UP1 ;  /* 0x000000ff0f0f7287 */ /* 0x000fe4000c800000 */
[----:B------:R-:W-:-:S04]  /*6c10*/  ULOP3.LUT UR5, UR4, UR5, URZ, 0x3c, !UPT ;  /* 0x0000000504057292 */ /* 0x000fc8000f8e3cff */
[----:B------:R-:W-:Y:S08]  /*6c20*/  @P1 BRA `(.L_x_10) ;  /* 0xffffffe000f41947 */ /* 0x000ff0000383ffff */
.L_x_7:
[----:B------:R-:W0:Y:S01]  /*6c30*/  LDCU UR5, c[0x0][0x3b8] ;  /* 0x00007700ff0577ac */ /* 0x000e220008000800 */
[----:B------:R-:W-:Y:S02]  /*6c40*/  LOP3.LUT R145, R145, 0x80, R148, 0xf8, !PT ;  /* 0x0000008091917812 */ /* 0x000fe400078ef894 */
[----:B------:R-:W-:Y:S01]  /*6c50*/  ISETP.GE.AND P0, PT, R89, 0x20, PT ;  /* 0x000000205900780c */ /* 0x000fe20003f06270 */
[----:B------:R-:W1:Y:S01]  /*6c60*/  LDCU UR6, c[0x0][0x3b4] ;  /* 0x00007680ff0677ac */ /* 0x000e620008000800 */
[----:B------:R-:W3:Y:S01]  /*6c70*/  LDCU UR7, c[0x0][0x39c] ;  /* 0x00007380ff0777ac */ /* 0x000ee20008000800 */
[----:B------:R-:W4:Y:S01]  /*6c80*/  LDCU.128 UR8, c[0x0][0x390] ;  /* 0x00007200ff0877ac */ /* 0x000f220008000c00 */
[----:B0-2---:R-:W-:-:S04]  /*6c90*/  IMAD R3, R145, UR5, RZ ;  /* 0x0000000591037c24 */ /* 0x005fc8000f8e02ff */
[----:B------:R-:W-:-:S04]  /*6ca0*/  VIADD R133, R3, UR5 ;  /* 0x0000000503857c36 */ /* 0x000fc80008000000 */
[----:B------:R-:W-:Y:S01]  /*6cb0*/  VIADD R135, R133, UR5 ;  /* 0x0000000585877c36 */ /* 0x000fe20008000000 */
[----:B-1-34-:R-:W-:Y:S06]  /*6cc0*/  @!P0 BRA `(.L_x_11) ;  /* 0x0000000000108947 */ /* 0x01afec0003800000 */
[----:B------:R-:W-:-:S06]  /*6cd0*/  USHF.L.U32 UR4, UR4, 0x1f, URZ ;  /* 0x0000001f04047899 */ /* 0x000fcc00080006ff */
[----:B------:R-:W-:-:S04]  /*6ce0*/  IMAD.U32 R2, RZ, RZ, UR4 ;  /* 0x00000004ff027e24 */ /* 0x000fc8000f8e00ff */
[----:B------:R-:W0:Y:S02]  /*6cf0*/  SYNCS.PHASECHK.TRANS64.TRYWAIT P0, [UR13], R2 ;  /* 0x00000002ff0075a7 */ /* 0x000e24000800110d */
[----:B0-----:R-:W-:Y:S05]  /*6d00*/  @!P0 BRA `(.L_x_12) ;  /* 0x0000004800048947 */ /* 0x001fea0003800000 */
.L_x_11:
[----:B------:R-:W-:Y:S01]  /*6d10*/  BAR.SYNC.DEFER_BLOCKING 0x0 ;  /* 0x0000000000007b1d */ /* 0x000fe20000010000 */
[----:B------:R-:W-:Y:S01]  /*6d20*/  VIADD R137, R135, UR5 ;  /* 0x0000000587897c36 */ /* 0x000fe20008000000 */
[C---:B------:R-:W-:Y:S01]  /*6d30*/  ISETP.GE.AND P0, PT, R0.reuse, UR10, PT ;  /* 0x0000000a00007c0c */ /* 0x040fe2000bf06270 */
[----:B------:R-:W-:Y:S01]  /*6d40*/  IMAD R2, R0, UR6, RZ ;  /* 0x0000000600027c24 */ /* 0x000fe2000f8e02ff */
[----:B------:R-:W-:Y:S01]  /*6d50*/  LOP3.LUT R0, R145, 0x1, RZ, 0xfc, !PT ;  /* 0x0000000191007812 */ /* 0x000fe200078efcff */
[----:B------:R-:W-:Y:S01]  /*6d60*/  VIADD R139, R137, UR5 ;  /* 0x00000005898b7c36 */ /* 0x000fe20008000000 */
[----:B------:R-:W-:Y:S01]  /*6d70*/  LOP3.LUT R132, R145, 0x7f, RZ, 0xfc, !PT ;  /* 0x0000007f91847812 */ /* 0x000fe200078efcff */
[----:B------:R-:W0:Y:S01]  /*6d80*/  LDCU UR4, c[0x0][0x39c] ;  /* 0x00007380ff0477ac */ /* 0x000e220008000800 */
[----:B------:R-:W-:Y:S01]  /*6d90*/  ISETP.LT.AND P2, PT, R0, UR11, !P0 ;  /* 0x0000000b00007c0c */ /* 0x000fe2000c741270 */
[----:B------:R-:W-:Y:S01]  /*6da0*/  VIADD R141, R139, UR5 ;  /* 0x000000058b8d7c36 */ /* 0x000fe20008000000 */
[----:B------:R-:W-:Y:S01]  /*6db0*/  IADD3 R0, P4, PT, R2, UR8, RZ ;  /* 0x0000000802007c10 */ /* 0x000fe2000ff9e0ff */
[----:B------:R-:W1:Y:S01]  /*6dc0*/  LDCU UR6, c[0x0][0x39c] ;  /* 0x00007380ff0677ac */ /* 0x000e620008000800 */
[----:B------:R-:W-:Y:S01]  /*6dd0*/  ISETP.LT.AND P1, PT, R132, UR7, !P0 ;  /* 0x0000000784007c0c */ /* 0x000fe2000c721270 */
[----:B------:R-:W-:Y:S01]  /*6de0*/  VIADD R147, R141, UR5 ;  /* 0x000000058d937c36 */ /* 0x000fe20008000000 */
[----:B------:R-:W-:Y:S01]  /*6df0*/  LEA.HI.X.SX32 R2, R2, UR9, 0x1, P4 ;  /* 0x0000000902027c11 */ /* 0x000fe2000a0f0eff */
[----:B------:R-:W2:Y:S01]  /*6e00*/  LDCU UR7, c[0x0][0x39c] ;  /* 0x00007380ff0777ac */ /* 0x000ea20008000800 */
[----:B------:R-:W-:Y:S01]  /*6e10*/  LOP3.LUT R132, R145, 0x2, RZ, 0xfc, !PT ;  /* 0x0000000291847812 */ /* 0x000fe200078efcff */
[----:B------:R-:W-:Y:S01]  /*6e20*/  VIADD R149, R147, UR5 ;  /* 0x0000000593957c36 */ /* 0x000fe20008000000 */
[----:B------:R-:W-:-:S02]  /*6e30*/  LOP3.LUT R144, R145, 0x4, RZ, 0xfc, !PT ;  /* 0x0000000491907812 */ /* 0x000fc400078efcff */
[----:B------:R-:W-:Y:S01]  /*6e40*/  ISETP.LT.AND P5, PT, R132, UR11, !P0 ;  /* 0x0000000b84007c0c */ /* 0x000fe2000c7a1270 */
[----:B------:R-:W-:Y:S01]  /*6e50*/  VIADD R151, R149, UR5 ;  /* 0x0000000595977c36 */ /* 0x000fe20008000000 */
[----:B------:R-:W-:Y:S01]  /*6e60*/  IADD3 R132, P6, PT, R133, R0, RZ ;  /* 0x0000000085847210 */ /* 0x000fe20007fde0ff */
[----:B------:R-:W3:Y:S02]  /*6e70*/  @!P3 SYNCS.CCTL.IV [UR16+0x4000] ;  /* 0x00400000ff00b9b1 */ /* 0x000ee40008000010 */
[----:B---3--:R-:W-:Y:S01]  /*6e80*/  BAR.SYNC.DEFER_BLOCKING 0x0 ;  /* 0x0000000000007b1d */ /* 0x008fe20000010000 */
[----:B------:R-:W-:Y:S01]  /*6e90*/  VIADD R155, R151, UR5 ;  /* 0x00000005979b7c36 */ /* 0x000fe20008000000 */
[----:B------:R-:W-:Y:S02]  /*6ea0*/  LEA.HI.X.SX32 R133, R133, R2, 0x1, P6 ;  /* 0x0000000285857211 */ /* 0x000fe400030f0eff */
[----:B------:R-:W-:Y:S01]  /*6eb0*/  IADD3 R136, P6, PT, R137, R0, RZ ;  /* 0x0000000089887210 */ /* 0x000fe20007fde0ff */
[----:B------:R-:W-:Y:S01]  /*6ec0*/  VIADD R157, R155, UR5 ;  /* 0x000000059b9d7c36 */ /* 0x000fe20008000000 */
[----:B------:R-:W-:Y:S01]  /*6ed0*/  LOP3.LUT R194, R145, 0x3, RZ, 0xfc, !PT ;  /* 0x0000000391c27812 */ /* 0x000fe200078efcff */
[----:B------:R-:W3:Y:S02]  /*6ee0*/  LDTM.x128 R4, tmem[UR12] ;  /* 0x0000000c000479ee */ /* 0x000ee400083c0000 */
[----:B------:R-:W-:Y:S01]  /*6ef0*/  VIADD R159, R157, UR5 ;  /* 0x000000059d9f7c36 */ /* 0x000fe20008000000 */
[----:B------:R-:W-:-:S02]  /*6f00*/  LEA.HI.X.SX32 R137, R137, R2, 0x1, P6 ;  /* 0x0000000289897211 */ /* 0x000fc400030f0eff */
[-C--:B------:R-:W-:Y:S01]  /*6f10*/  IADD3 R140, P6, PT, R149, R0.reuse, RZ ;  /* 0x00000000958c7210 */ /* 0x080fe20007fde0ff */
[----:B------:R-:W4:Y:S01]  /*6f20*/  @!P3 SYNCS.CCTL.IV [UR16+0x4008] ;  /* 0x00400800ff00b9b1 */ /* 0x000f220008000010 */
[----:B------:R-:W-:Y:S01]  /*6f30*/  IADD3 R142, P3, PT, R141, R0, RZ ;  /* 0x000000008d8e7210 */ /* 0x000fe20007f7e0ff */
[----:B------:R-:W-:-:S03]  /*6f40*/  NOP ;  /* 0x0000000000007918 */ /* 0x000fc60000000000 */
[----:B------:R-:W-:Y:S02]  /*6f50*/  LEA.HI.X.SX32 R143, R141, R2, 0x1, P3 ;  /* 0x000000028d8f7211 */ /* 0x000fe400018f0eff */
[----:B------:R-:W-:Y:S02]  /*6f60*/  IADD3 R152, P3, PT, R151, R0, RZ ;  /* 0x0000000097987210 */ /* 0x000fe40007f7e0ff */
[----:B---3--:R-:W-:Y:S02]  /*6f70*/  F2FP.SATFINITE.E5M2.F32.PACK_AB_MERGE_C R197, R5, R4, RZ ;  /* 0x0000000405c5723e */ /* 0x008fe400048060ff */
[----:B------:R-:W-:Y:S02]  /*6f80*/  IADD3 R4, P4, PT, R3, R0, RZ ;  /* 0x0000000003047210 */ /* 0x000fe40007f9e0ff */
[-C--:B------:R-:W-:Y:S02]  /*6f90*/  LEA.HI.X.SX32 R141, R149, R2.reuse, 0x1, P6 ;  /* 0x00000002958d7211 */ /* 0x080fe400030f0eff */
[----:B------:R-:W-:Y:S01]  /*6fa0*/  LEA.HI.X.SX32 R5, R3, R2, 0x1, P4 ;  /* 0x0000000203057211 */ /* 0x000fe200020f0eff */
[----:B------:R-:W-:Y:S01]  /*6fb0*/  VIADD R3, R159, UR5 ;  /* 0x000000059f037c36 */ /* 0x000fe20008000000 */
[----:B------:R-:W-:-:S02]  /*6fc0*/  IADD3 R134, P4, PT, R135, R0, RZ ;  /* 0x0000000087867210 */ /* 0x000fc40007f9e0ff */
[-C--:B------:R-:W-:Y:S01]  /*6fd0*/  LEA.HI.X.SX32 R153, R151, R2.reuse, 0x1, P3 ;  /* 0x0000000297997211 */ /* 0x080fe200018f0eff */
[----:B------:R-:W-:Y:S01]  /*6fe0*/  VIADD R161, R3, UR5 ;  /* 0x0000000503a17c36 */ /* 0x000fe20008000000 */
[----:B------:R-:W-:Y:S02]  /*6ff0*/  LEA.HI.X.SX32 R135, R135, R2, 0x1, P4 ;  /* 0x0000000287877211 */ /* 0x000fe400020f0eff */
[-C--:B------:R-:W-:Y:S01]  /*7000*/  IADD3 R138, P4, PT, R139, R0.reuse, RZ ;  /* 0x000000008b8a7210 */ /* 0x080fe20007f9e0ff */
[----:B------:R-:W-:Y:S01]  /*7010*/  VIADD R163, R161, UR5 ;  /* 0x00000005a1a37c36 */ /* 0x000fe20008000000 */
[----:B------:R-:W-:Y:S02]  /*7020*/  IADD3 R148, P6, PT, R157, R0, RZ ;  /* 0x000000009d947210 */ /* 0x000fe40007fde0ff */
        /* <DEDUP_REMOVED lines=21> */
[----:B------:R-:W-:Y:S01]  /*7180*/  IADD3 R162, P4, PT, R165, R0, RZ ;  /* 0x00000000a5a27210 */ /* 0x000fe20007f9e0ff */
[----:B------:R-:W-:Y:S01]  /*7190*/  VIADD R181, R177, UR5 ;  /* 0x00000005b1b57c36 */ /* 0x000fe20008000000 */
[----:B------:R-:W-:Y:S02]  /*71a0*/  LEA.HI.X.SX32 R155, R161, R2, 0x1, P6 ;  /* 0x00000002a19b7211 */ /* 0x000fe400030f0eff */
[----:B------:R-:W-:Y:S01]  /*71b0*/  IADD3 R160, P6, PT, R169, R0, RZ ;  /* 0x00000000a9a07210 */ /* 0x000fe20007fde0ff */
[----:B------:R-:W-:Y:S01]  /*71c0*/  VIADD R183, R181, UR5 ;  /* 0x00000005b5b77c36 */ /* 0x000fe20008000000 */
[-C--:B------:R-:W-:Y:S02]  /*71d0*/  LEA.HI.X.SX32 R171, R171, R2.reuse, 0x1, P3 ;  /* 0x00000002abab7211 */ /* 0x080fe400018f0eff */
[----:B------:R-:W-:Y:S01]  /*71e0*/  LEA.HI.X.SX32 R163, R165, R2, 0x1, P4 ;  /* 0x00000002a5a37211 */ /* 0x000fe200020f0eff */
[----:B------:R-:W-:Y:S01]  /*71f0*/  VIADD R185, R183, UR5 ;  /* 0x00000005b7b97c36 */ /* 0x000fe20008000000 */
[----:B------:R-:W-:-:S02]  /*7200*/  IADD3 R178, P3, PT, R3, R0, RZ ;  /* 0x0000000003b27210 */ /* 0x000fc40007f7e0ff */
[----:B------:R-:W-:Y:S01]  /*7210*/  IADD3 R168, P4, PT, R173, R0, RZ ;  /* 0x00000000ada87210 */ /* 0x000fe20007f9e0ff */
[----:B------:R-:W-:Y:S01]  /*7220*/  VIADD R187, R185, UR5 ;  /* 0x00000005b9bb7c36 */ /* 0x000fe20008000000 */
[----:B------:R-:W-:Y:S02]  /*7230*/  LEA.HI.X.SX32 R161, R169, R2, 0x1, P6 ;  /* 0x00000002a9a17211 */ /* 0x000fe400030f0eff */
[----:B------:R-:W-:Y:S02]  /*7240*/  IADD3 R164, P6, PT, R175, R0, RZ ;  /* 0x00000000afa47210 */ /* 0x000fe40007fde0ff */
[-C--:B------:R-:W-:Y:S01]  /*7250*/  LEA.HI.X.SX32 R179, R3, R2.reuse, 0x1, P3 ;  /* 0x0000000203b37211 */ /* 0x080fe200018f0eff */
[----:B------:R-:W-:Y:S01]  /*7260*/  VIADD R3, R187, UR5 ;  /* 0x00000005bb037c36 */ /* 0x000fe20008000000 */
[----:B------:R-:W-:Y:S02]  /*7270*/  LEA.HI.X.SX32 R169, R173, R2, 0x1, P4 ;  /* 0x00000002ada97211 */ /* 0x000fe400020f0eff */
[----:B------:R-:W-:Y:S01]  /*7280*/  IADD3 R174, P4, PT, R177, R0, RZ ;  /* 0x00000000b1ae7210 */ /* 0x000fe20007f9e0ff */
[----:B------:R-:W-:Y:S01]  /*7290*/  VIADD R189, R3, UR5 ;  /* 0x0000000503bd7c36 */ /* 0x000fe20008000000 */
[----:B------:R-:W-:-:S02]  /*72a0*/  LEA.HI.X.SX32 R165, R175, R2, 0x1, P6 ;  /* 0x00000002afa57211 */ /* 0x000fc400030f0eff */
[----:B------:R-:W-:Y:S01]  /*72b0*/  IADD3 R172, P6, PT, R181, R0, RZ ;  /* 0x00000000b5ac7210 */ /* 0x000fe20007fde0ff */
[----:B------:R-:W-:Y:S01]  /*72c0*/  VIADD R191, R189, UR5 ;  /* 0x00000005bdbf7c36 */ /* 0x000fe20008000000 */
[----:B------:R-:W-:Y:S02]  /*72d0*/  LEA.HI.X.SX32 R175, R177, R2, 0x1, P4 ;  /* 0x00000002b1af7211 */ /* 0x000fe400020f0eff */
[----:B------:R-:W-:Y:S01]  /*72e0*/  IADD3 R180, P4, PT, R185, R0, RZ ;  /* 0x00000000b9b47210 */ /* 0x000fe20007f9e0ff */
[----:B------:R-:W-:Y:S01]  /*72f0*/  VIADD R195, R191, UR5 ;  /* 0x00000005bfc37c36 */ /* 0x000fe20008000000 */
[----:B------:R-:W-:Y:S02]  /*7300*/  LEA.HI.X.SX32 R173, R181, R2, 0x1, P6 ;  /* 0x00000002b5ad7211 */ /* 0x000fe400030f0eff */
[-C--:B------:R-:W-:Y:S02]  /*7310*/  IADD3 R182, P3, PT, R183, R0.reuse, RZ ;  /* 0x00000000b7b67210 */ /* 0x080fe40007f7e0ff */
[----:B------:R-:W-:-:S02]  /*7320*/  IADD3 R176, P6, PT, R187, R0, RZ ;  /* 0x00000000bbb07210 */ /* 0x000fc40007fde0ff */
[-C--:B------:R-:W-:Y:S02]  /*7330*/  LEA.HI.X.SX32 R181, R185, R2.reuse, 0x1, P4 ;  /* 0x00000002b9b57211 */ /* 0x080fe400020f0eff */
[----:B------:R-:W-:Y:S02]  /*7340*/  LEA.HI.X.SX32 R183, R183, R2, 0x1, P3 ;  /* 0x00000002b7b77211 */ /* 0x000fe400018f0eff */
[----:B------:R-:W-:Y:S02]  /*7350*/  IADD3 R184, P4, PT, R189, R0, RZ ;  /* 0x00000000bdb87210 */ /* 0x000fe40007f9e0ff */
[----:B------:R-:W-:Y:S02]  /*7360*/  LEA.HI.X.SX32 R177, R187, R2, 0x1, P6 ;  /* 0x00000002bbb17211 */ /* 0x000fe400030f0eff */
[----:B------:R-:W-:Y:S02]  /*7370*/  IADD3 R186, P3, PT, R3, R0, RZ ;  /* 0x0000000003ba7210 */ /* 0x000fe40007f7e0ff */
[----:B------:R-:W-:-:S02]  /*7380*/  ISETP.LT.AND P6, PT, R145, UR11, !P0 ;  /* 0x0000000b91007c0c */ /* 0x000fc4000c7c1270 */
[-C--:B------:R-:W-:Y:S02]  /*7390*/  LEA.HI.X.SX32 R185, R189, R2.reuse, 0x1, P4 ;  /* 0x00000002bdb97211 */ /* 0x080fe400020f0eff */
[----:B------:R-:W-:Y:S01]  /*73a0*/  LEA.HI.X.SX32 R187, R3, R2, 0x1, P3 ;  /* 0x0000000203bb7211 */ /* 0x000fe200018f0eff */
[----:B------:R-:W-:Y:S01]  /*73b0*/  VIADD R3, R195, UR5 ;  /* 0x00000005c3037c36 */ /* 0x000fe20008000000 */
[-C--:B------:R-:W-:Y:S02]  /*73c0*/  IADD3 R192, P4, PT, R191, R0.reuse, RZ ;  /* 0x00000000bfc07210 */ /* 0x080fe40007f9e0ff */
[----:B------:R-:W-:Y:S02]  /*73d0*/  IADD3 R190, P3, PT, R195, R0, RZ ;  /* 0x00000000c3be7210 */ /* 0x000fe40007f7e0ff */
[-C--:B------:R-:W-:Y:S02]  /*73e0*/  LEA.HI.X.SX32 R193, R191, R2.reuse, 0x1, P4 ;  /* 0x00000002bfc17211 */ /* 0x080fe400020f0eff */
[----:B------:R-:W-:Y:S01]  /*73f0*/  LEA.HI.X.SX32 R191, R195, R2, 0x1, P3 ;  /* 0x00000002c3bf7211 */ /* 0x000fe200018f0eff */
[----:B------:R3:W-:Y:S01]  /*7400*/  @P6 STG.E.U8 desc[UR18][R4.64], R197 ;  /* 0x000000c504006986 */ /* 0x0007e2000c101112 */
[----:B------:R-:W-:-:S02]  /*7410*/  IADD3 R188, P4, PT, R3, R0, RZ ;  /* 0x0000000003bc7210 */ /* 0x000fc40007f9e0ff */
[----:B------:R-:W-:Y:S02]  /*7420*/  PRMT R195, R197, 0x9910, RZ ;  /* 0x00009910c5c37816 */ /* 0x000fe400000000ff */
[----:B------:R-:W-:Y:S02]  /*7430*/  F2FP.SATFINITE.E5M2.F32.PACK_AB_MERGE_C R7, R7, R6, RZ ;  /* 0x000000060707723e */ /* 0x000fe400048060ff */
[----:B------:R-:W-:Y:S02]  /*7440*/  LOP3.LUT R6, R145, 0x5, RZ, 0xfc, !PT ;  /* 0x0000000591067812 */ /* 0x000fe400078efcff */
[C---:B------:R-:W-:Y:S01]  /*7450*/  LEA.HI.X.SX32 R189, R3.reuse, R2, 0x1, P4 ;  /* 0x0000000203bd7211 */ /* 0x040fe200020f0eff */
[----:B------:R-:W-:Y:S01]  /*7460*/  VIADD R3, R3, UR5 ;  /* 0x0000000503037c36 */ /* 0x000fe20008000000 */
[----:B------:R-:W-:Y:S02]  /*7470*/  SHF.R.S32.HI R195, RZ, 0x8, R195 ;  /* 0x00000008ffc37819 */ /* 0x000fe400000114c3 */
[----:B------:R-:W-:-:S02]  /*7480*/  ISETP.LT.AND P4, PT, R144, UR11, !P0 ;  /* 0x0000000b90007c0c */ /* 0x000fc4000c781270 */
[----:B------:R-:W-:Y:S01]  /*7490*/  ISETP.LT.AND P6, PT, R6, UR11, !P0 ;  /* 0x0000000b06007c0c */ /* 0x000fe2000c7c1270 */
[----:B------:R-:W-:Y:S01]  /*74a0*/  @P2 STG.E.U8 desc[UR18][R132.64], R195 ;  /* 0x000000c384002986 */ /* 0x000fe2000c101112 */
[----:B------:R-:W-:Y:S02]  /*74b0*/  LOP3.LUT R6, R145, 0x6, RZ, 0xfc, !PT ;  /* 0x0000000691067812 */ /* 0x000fe400078efcff */
[----:B------:R-:W-:Y:S01]  /*74c0*/  PRMT R144, R7, 0x9910, RZ ;  /* 0x0000991007907816 */ /* 0x000fe200000000ff */
[----:B------:R5:W-:Y:S01]  /*74d0*/  @P5 STG.E.U8 desc[UR18][R134.64], R7 ;  /* 0x0000000786005986 */ /* 0x000be2000c101112 */
[----:B------:R-:W-:Y:S02]  /*74e0*/  ISETP.LT.AND P3, PT, R194, UR11, !P0 ;  /* 0x0000000bc2007c0c */ /* 0x000fe4000c761270 */
[----:B------:R-:W-:Y:S01]  /*74f0*/  ISETP.LT.AND P2, PT, R6, UR11, !P0 ;  /* 0x0000000b06007c0c */ /* 0x000fe2000c741270 */
[----:B------:R-:W-:Y:S01]  /*7500*/  IMAD.MOV.U32 R6, RZ, RZ, R144 ;  /* 0x000000ffff067224 */ /* 0x000fe200078e0090 */
[----:B------:R-:W-:-:S02]  /*7510*/  F2FP.SATFINITE.E5M2.F32.PACK_AB_MERGE_C R9, R9, R8, RZ ;  /* 0x000000080909723e */ /* 0x000fc400048060ff */
[----:B---3--:R-:W-:Y:S02]  /*7520*/  LOP3.LUT R4, R145, 0x8, RZ, 0xfc, !PT ;  /* 0x0000000891047812 */ /* 0x008fe400078efcff */
[----:B------:R-:W-:Y:S02]  /*7530*/  SHF.R.S32.HI R5, RZ, 0x8, R6 ;  /* 0x00000008ff057819 */ /* 0x000fe40000011406 */
[----:B------:R-:W-:Y:S02]  /*7540*/  PRMT R6, R9, 0x9910, RZ ;  /* 0x0000991009067816 */ /* 0x000fe400000000ff */
[----:B------:R-:W-:Y:S01]  /*7550*/  F2FP.SATFINITE.E5M2.F32.PACK_AB_MERGE_C R11, R11, R10, RZ ;  /* 0x0000000a0b0b723e */ /* 0x000fe200048060ff */
[----:B------:R3:W-:Y:S01]  /*7560*/  @P3 STG.E.U8 desc[UR18][R136.64], R5 ;  /* 0x0000000588003986 */ /* 0x0007e2000c101112 */
[----:B------:R-:W-:Y:S01]  /*7570*/  ISETP.LT.AND P3, PT, R4, UR11, !P0 ;  /* 0x0000000b04007c0c */ /* 0x000fe2000c761270 */
[----:B------:R-:W-:Y:S01]  /*7580*/  IMAD.MOV.U32 R4, RZ, RZ, R6 ;  /* 0x000000ffff047224 */ /* 0x000fe200078e0006 */
[C---:B------:R-:W-:Y:S01]  /*7590*/  LOP3.LUT R6, R145.reuse, 0x9, RZ, 0xfc, !PT ;  /* 0x0000000991067812 */ /* 0x040fe200078efcff */
[----:B------:R-:W-:Y:S01]  /*75a0*/  @P4 STG.E.U8 desc[UR18][R138.64], R9 ;  /* 0x000000098a004986 */ /* 0x000fe2000c101112 */
[----:B------:R-:W-:-:S02]  /*75b0*/  LOP3.LUT R8, R145, 0x7, RZ, 0xfc, !PT ;  /* 0x0000000791087812 */ /* 0x000fc400078efcff */
[----:B------:R-:W-:Y:S02]  /*75c0*/  ISETP.LT.AND P4, PT, R6, UR11, !P0 ;  /* 0x0000000b06007c0c */ /* 0x000fe4000c781270 */
[----:B-----5:R-:W-:Y:S02]  /*75d0*/  SHF.R.S32.HI R7, RZ, 0x8, R4 ;  /* 0x00000008ff077819 */ /* 0x020fe40000011404 */
[----:B------:R-:W-:Y:S02]  /*75e0*/  PRMT R6, R11, 0x9910, RZ ;  /* 0x000099100b067816 */ /* 0x000fe400000000ff */
[----:B------:R-:W-:Y:S01]  /*75f0*/  ISETP.LT.AND P5, PT, R8, UR11, !P0 ;  /* 0x0000000b08007c0c */ /* 0x000fe2000c7a1270 */
[----:B------:R5:W-:Y:S01]  /*7600*/  @P6 STG.E.U8 desc[UR18][R142.64], R7 ;  /* 0x000000078e006986 */ /* 0x000be2000c101112 */
[----:B------:R-:W-:Y:S01]  /*7610*/  LOP3.LUT R4, R145, 0xa, RZ, 0xfc, !PT ;  /* 0x0000000a91047812 */ /* 0x000fe200078efcff */
[----:B---3--:R-:W-:Y:S01]  /*7620*/  IMAD.MOV.U32 R5, RZ, RZ, R6 ;  /* 0x000000ffff057224 */ /* 0x008fe200078e0006 */
[----:B------:R-:W-:Y:S01]  /*7630*/  F2FP.SATFINITE.E5M2.F32.PACK_AB_MERGE_C R13, R13, R12, RZ ;  /* 0x0000000c0d0d723e */ /* 0x000fe200048060ff */
[----:B------:R-:W-:Y:S01]  /*7640*/  @P2 STG.E.U8 desc[UR18][R146.64], R11 ;  /* 0x0000000b92002986 */ /* 0x000fe2000c101112 */
[----:B------:R-:W-:-:S02]  /*7650*/  ISETP.LT.AND P6, PT, R4, UR11, !P0 ;  /* 0x0000000b04007c0c */ /* 0x000fc4000c7c1270 */
[----:B------:R-:W-:Y:S02]  /*7660*/  LOP3.LUT R4, R145, 0xb, RZ, 0xfc, !PT ;  /* 0x0000000b91047812 */ /* 0x000fe400078efcff */
[----:B------:R-:W-:Y:S02]  /*7670*/  SHF.R.S32.HI R5, RZ, 0x8, R5 ;  /* 0x00000008ff057819 */ /* 0x000fe40000011405 */
[----:B------:R-:W-:Y:S02]  /*7680*/  PRMT R6, R13, 0x9910, RZ ;  /* 0x000099100d067816 */ /* 0x000fe400000000ff */
[----:B------:R-:W-:Y:S01]  /*7690*/  ISETP.LT.AND P2, PT, R4, UR11, !P0 ;  /* 0x0000000b04007c0c */ /* 0x000fe2000c741270 */
[----:B------:R3:W-:Y:S01]  /*76a0*/  @P5 STG.E.U8 desc[UR18][R140.64], R5 ;  /* 0x000000058c005986 */ /* 0x0007e2000c101112 */
[----:B------:R-:W-:Y:S01]  /*76b0*/  LOP3.LUT R4, R145, 0xc, RZ, 0xfc, !PT ;  /* 0x0000000c91047812 */ /* 0x000fe200078efcff */
[----:B-----5:R-:W-:Y:S01]  /*76c0*/  IMAD.MOV.U32 R7, RZ, RZ, R6 ;  /* 0x000000ffff077224 */ /* 0x020fe200078e0006 */
        /* <DEDUP_REMOVED lines=13> */
[C---:B------:R-:W-:Y:S02]  /*77a0*/  LOP3.LUT R4, R145.reuse, 0xf, RZ, 0xfc, !PT ;  /* 0x0000000f91047812 */ /* 0x040fe400078efcff */
[----:B------:R-:W-:Y:S02]  /*77b0*/  SHF.R.S32.HI R5, RZ, 0x8, R5 ;  /* 0x00000008ff057819 */ /* 0x000fe40000011405 */
[----:B------:R-:W-:Y:S02]  /*77c0*/  ISETP.LT.AND P6, PT, R4, UR11, !P0 ;  /* 0x0000000b04007c0c */ /* 0x000fe4000c7c1270 */
[----:B------:R-:W-:Y:S01]  /*77d0*/  LOP3.LUT R4, R145, 0x10, RZ, 0xfc, !PT ;  /* 0x0000001091047812 */ /* 0x000fe200078efcff */
[----:B------:R3:W-:Y:S01]  /*77e0*/  @P2 STG.E.U8 desc[UR18][R158.64], R5 ;  /* 0x000000059e002986 */ /* 0x0007e2000c101112 */
[----:B-----5:R-:W-:Y:S02]  /*77f0*/  PRMT R7, R17, 0x9910, RZ ;  /* 0x0000991011077816 */ /* 0x020fe400000000ff */
[----:B------:R-:W-:Y:S01]  /*7800*/  ISETP.LT.AND P2, PT, R4, UR11, !P0 ;  /* 0x0000000b04007c0c */ /* 0x000fe2000c741270 */
[----:B------:R-:W-:Y:S01]  /*7810*/  @P5 STG.E.U8 desc[UR18][R156.64], R17 ;  /* 0x000000119c005986 */ /* 0x000fe2000c101112 */
[----:B------:R-:W-:-:S02]  /*7820*/  LOP3.LUT R4, R145, 0x11, RZ, 0xfc, !PT ;  /* 0x0000001191047812 */ /* 0x000fc400078efcff */
[----:B------:R-:W-:Y:S02]  /*7830*/  SHF.R.S32.HI R7, RZ, 0x8, R7 ;  /* 0x00000008ff077819 */ /* 0x000fe40000011407 */
[----:B------:R-:W-:Y:S02]  /*7840*/  ISETP.LT.AND P5, PT, R4, UR11, !P0 ;  /* 0x0000000b04007c0c */ /* 0x000fe4000c7a1270 */
[----:B------:R-:W-:Y:S01]  /*7850*/  LOP3.LUT R4, R145, 0x12, RZ, 0xfc, !PT ;  /* 0x0000001291047812 */ /* 0x000fe200078efcff */
[----:B------:R5:W-:Y:S01]  /*7860*/  @P3 STG.E.U8 desc[UR18][R154.64], R7 ;  /* 0x000000079a003986 */ /* 0x000be2000c101112 */
[----:B------:R-:W-:Y:S02]  /*7870*/  F2FP.SATFINITE.E5M2.F32.PACK_AB_MERGE_C R19, R19, R18, RZ ;  /* 0x000000121313723e */ /* 0x000fe400048060ff */
[----:B0-----:R-:W-:Y:S01]  /*7880*/  ISETP.LT.AND P3, PT, R4, UR4, !P0 ;  /* 0x0000000404007c0c */ /* 0x001fe2000c761270 */
[----:B------:R-:W0:Y:S01]  /*7890*/  LDCU UR4, c[0x0][0x39c] ;  /* 0x00007380ff0477ac */ /* 0x000e220008000800 */
[----:B---3--:R-:W-:Y:S01]  /*78a0*/  PRMT R5, R19, 0x9910, RZ ;  /* 0x0000991013057816 */ /* 0x008fe200000000ff */
[----:B------:R-:W-:Y:S01]  /*78b0*/  @P4 STG.E.U8 desc[UR18][R166.64], R19 ;  /* 0x00000013a6004986 */ /* 0x000fe2000c101112 */
[----:B------:R-:W-:-:S02]  /*78c0*/  LOP3.LUT R4, R145, 0x13, RZ, 0xfc, !PT ;  /* 0x0000001391047812 */ /* 0x000fc400078efcff */
[----:B------:R-:W-:Y:S02]  /*78d0*/  SHF.R.S32.HI R5, RZ, 0x8, R5 ;  /* 0x00000008ff057819 */ /* 0x000fe40000011405 */
[----:B-1----:R-:W-:Y:S01]  /*78e0*/  ISETP.LT.AND P4, PT, R4, UR6, !P0 ;  /* 0x0000000604007c0c */ /* 0x002fe2000c781270 */
[----:B------:R-:W1:Y:S01]  /*78f0*/  LDCU UR6, c[0x0][0x39c] ;  /* 0x00007380ff0677ac */ /* 0x000e620008000800 */
[----:B------:R-:W-:Y:S01]  /*7900*/  LOP3.LUT R4, R145, 0x14, RZ, 0xfc, !PT ;  /* 0x0000001491047812 */ /* 0x000fe200078efcff */
[----:B------:R3:W-:Y:S01]  /*7910*/  @P6 STG.E.U8 desc[UR18][R162.64], R5 ;  /* 0x00000005a2006986 */ /* 0x0007e2000c101112 */
[----:B------:R-:W-:Y:S02]  /*7920*/  F2FP.SATFINITE.E5M2.F32.PACK_AB_MERGE_C R21, R21, R20, RZ ;  /* 0x000000141515723e */ /* 0x000fe400048060ff */
[----:B--2---:R-:W-:Y:S01]  /*7930*/  ISETP.LT.AND P6, PT, R4, UR7, !P0 ;  /* 0x0000000704007c0c */ /* 0x004fe2000c7c1270 */
[----:B------:R-:W2:Y:S01]  /*7940*/  LDCU UR7, c[0x0][0x39c] ;  /* 0x00007380ff0777ac */ /* 0x000ea20008000800 */
[----:B-----5:R-:W-:Y:S01]  /*7950*/  PRMT R7, R21, 0x9910, RZ ;  /* 0x0000991015077816 */ /* 0x020fe200000000ff */
[----:B------:R-:W-:Y:S01]  /*7960*/  @P2 STG.E.U8 desc[UR18][R160.64], R21 ;  /* 0x00000015a0002986 */ /* 0x000fe2000c101112 */
[----:B------:R-:W-:-:S02]  /*7970*/  LOP3.LUT R4, R145, 0x15, RZ, 0xfc, !PT ;  /* 0x0000001591047812 */ /* 0x000fc400078efcff */
[----:B------:R-:W-:Y:S02]  /*7980*/  SHF.R.S32.HI R7, RZ, 0x8, R7 ;  /* 0x00000008ff077819 */ /* 0x000fe40000011407 */
[----:B0-----:R-:W-:Y:S01]  /*7990*/  ISETP.LT.AND P2, PT, R4, UR4, !P0 ;  /* 0x0000000404007c0c */ /* 0x001fe2000c741270 */
[----:B------:R-:W0:Y:S01]  /*79a0*/  LDCU UR4, c[0x0][0x39c] ;  /* 0x00007380ff0477ac */ /* 0x000e220008000800 */
[----:B------:R-:W-:Y:S01]  /*79b0*/  LOP3.LUT R4, R145, 0x16, RZ, 0xfc, !PT ;  /* 0x0000001691047812 */ /* 0x000fe200078efcff */
[----:B------:R5:W-:Y:S01]  /*79c0*/  @P5 STG.E.U8 desc[UR18][R170.64], R7 ;  /* 0x00000007aa005986 */ /* 0x000be2000c101112 */
[----:B------:R-:W-:Y:S02]  /*79d0*/  F2FP.SATFINITE.E5M2.F32.PACK_AB_MERGE_C R23, R23, R22, RZ ;  /* 0x000000161717723e */ /* 0x000fe400048060ff */
[----:B-1----:R-:W-:Y:S01]  /*79e0*/  ISETP.LT.AND P5, PT, R4, UR6, !P0 ;  /* 0x0000000604007c0c */ /* 0x002fe2000c7a1270 */
[----:B------:R-:W1:Y:S01]  /*79f0*/  LDCU UR6, c[0x0][0x39c] ;  /* 0x00007380ff0677ac */ /* 0x000e620008000800 */
[----:B------:R-:W-:Y:S01]  /*7a00*/  LOP3.LUT R4, R145, 0x17, RZ, 0xfc, !PT ;  /* 0x0000001791047812 */ /* 0x000fe200078efcff */
[----:B------:R-:W-:Y:S01]  /*7a10*/  @P3 STG.E.U8 desc[UR18][R168.64], R23 ;  /* 0x00000017a8003986 */ /* 0x000fe2000c101112 */
[----:B---3--:R-:W-:-:S02]  /*7a20*/  PRMT R5, R23, 0x9910, RZ ;  /* 0x0000991017057816 */ /* 0x008fc400000000ff */
[----:B--2---:R-:W-:Y:S01]  /*7a30*/  ISETP.LT.AND P3, PT, R4, UR7, !P0 ;  /* 0x0000000704007c0c */ /* 0x004fe2000c761270 */
[----:B------:R-:W2:Y:S01]  /*7a40*/  LDCU UR7, c[0x0][0x39c] ;  /* 0x00007380ff0777ac */ /* 0x000ea20008000800 */
[----:B------:R-:W-:Y:S02]  /*7a50*/  SHF.R.S32.HI R5, RZ, 0x8, R5 ;  /* 0x00000008ff057819 */ /* 0x000fe40000011405 */
[----:B------:R-:W-:Y:S02]  /*7a60*/  LOP3.LUT R4, R145, 0x18, RZ, 0xfc, !PT ;  /* 0x0000001891047812 */ /* 0x000fe400078efcff */
[----:B------:R-:W-:Y:S01]  /*7a70*/  F2FP.SATFINITE.E5M2.F32.PACK_AB_MERGE_C R25, R25, R24, RZ ;  /* 0x000000181919723e */ /* 0x000fe200048060ff */
[----:B------:R3:W-:Y:S01]  /*7a80*/  @P4 STG.E.U8 desc[UR18][R164.64], R5 ;  /* 0x00000005a4004986 */ /* 0x0007e2000c101112 */
[----:B0-----:R-:W-:Y:S01]  /*7a90*/  ISETP.LT.AND P4, PT, R4, UR4, !P0 ;  /* 0x0000000404007c0c */ /* 0x001fe2000c781270 */
[----:B------:R-:W0:Y:S01]  /*7aa0*/  LDCU UR4, c[0x0][0x39c] ;  /* 0x00007380ff0477ac */ /* 0x000e220008000800 */
[----:B-----5:R-:W-:Y:S01]  /*7ab0*/  PRMT R7, R25, 0x9910, RZ ;  /* 0x0000991019077816 */ /* 0x020fe200000000ff */
        /* <DEDUP_REMOVED lines=10> */
[----:B---3--:R-:W-:Y:S01]  /*7b60*/  PRMT R5, R27, 0x9910, RZ ;  /* 0x000099101b057816 */ /* 0x008fe200000000ff */
        /* <DEDUP_REMOVED lines=12> */
[----:B-----5:R-:W-:-:S02]  /*7c30*/  PRMT R7, R29, 0x9910, RZ ;  /* 0x000099101d077816 */ /* 0x020fc400000000ff */
        /* <DEDUP_REMOVED lines=14> */
[----:B------:R-:W-:Y:S01]  /*7d20*/  F2FP.SATFINITE.E5M2.F32.PACK_AB_MERGE_C R33, R33, R32, RZ ;  /* 0x000000202121723e */ /* 0x000fe200048060ff */
[----:B------:R3:W-:Y:S01]  /*7d30*/  @P5 STG.E.U8 desc[UR18][R184.64], R5 ;  /* 0x00000005b8005986 */ /* 0x0007e2000c101112 */
[----:B------:R-:W-:Y:S02]  /*7d40*/  LOP3.LUT R4, R145, 0x20, RZ, 0xfc, !PT ;  /* 0x0000002091047812 */ /* 0x000fe400078efcff */
[----:B-----5:R-:W-:Y:S01]  /*7d50*/  PRMT R7, R33, 0x9910, RZ ;  /* 0x0000991021077816 */ /* 0x020fe200000000ff */
[----:B------:R-:W-:Y:S01]  /*7d60*/  @P3 STG.E.U8 desc[UR18][R192.64], R33 ;  /* 0x00000021c0003986 */ /* 0x000fe2000c101112 */
[----:B--2---:R-:W-:Y:S01]  /*7d70*/  ISETP.LT.AND P5, PT, R4, UR7, !P0 ;  /* 0x0000000704007c0c */ /* 0x004fe2000c7a1270 */
[----:B------:R-:W2:Y:S01]  /*7d80*/  LDCU UR7, c[0x0][0x39c] ;  /* 0x00007380ff0777ac */ /* 0x000ea20008000800 */
[----:B------:R-:W-:-:S02]  /*7d90*/  SHF.R.S32.HI R7, RZ, 0x8, R7 ;  /* 0x00000008ff077819 */ /* 0x000fc40000011407 */
[----:B------:R-:W-:Y:S02]  /*7da0*/  F2FP.SATFINITE.E5M2.F32.PACK_AB_MERGE_C R35, R35, R34, RZ ;  /* 0x000000222323723e */ /* 0x000fe400048060ff */
[C---:B------:R-:W-:Y:S01]  /*7db0*/  LOP3.LUT R4, R145.reuse, 0x21, RZ, 0xfc, !PT ;  /* 0x0000002191047812 */ /* 0x040fe200078efcff */
[----:B------:R5:W-:Y:S01]  /*7dc0*/  @P4 STG.E.U8 desc[UR18][R190.64], R7 ;  /* 0x00000007be004986 */ /* 0x000be2000c101112 */
[----:B---3--:R-:W-:Y:S02]  /*7dd0*/  LOP3.LUT R5, R145, 0x22, RZ, 0xfc, !PT ;  /* 0x0000002291057812 */ /* 0x008fe400078efcff */
[----:B0-----:R-:W-:Y:S01]  /*7de0*/  ISETP.LT.AND P3, PT, R4, UR4, !P0 ;  /* 0x0000000404007c0c */ /* 0x001fe2000c761270 */
[----:B------:R-:W-:Y:S01]  /*7df0*/  @P6 STG.E.U8 desc[UR18][R188.64], R35 ;  /* 0x00000023bc006986 */ /* 0x000fe2000c101112 */
[----:B------:R-:W-:Y:S01]  /*7e00*/  PRMT R13, R35, 0x9910, RZ ;  /* 0x00009910230d7816 */ /* 0x000fe200000000ff */
[----:B------:R-:W0:Y:S01]  /*7e10*/  LDCU UR4, c[0x0][0x39c] ;  /* 0x00007380ff0477ac */ /* 0x000e220008000800 */
[----:B------:R-:W-:-:S02]  /*7e20*/  IADD3 R4, P6, PT, R3, R0, RZ ;  /* 0x0000000003047210 */ /* 0x000fc40007fde0ff */
[----:B-1----:R-:W-:Y:S01]  /*7e30*/  ISETP.LT.AND P4, PT, R5, UR6, !P0 ;  /* 0x0000000605007c0c */ /* 0x002fe2000c781270 */
[----:B------:R-:W1:Y:S01]  /*7e40*/  LDCU UR6, c[0x0][0x39c] ;  /* 0x00007380ff0677ac */ /* 0x000e620008000800 */
[C---:B------:R-:W-:Y:S01]  /*7e50*/  LEA.HI.X.SX32 R5, R3.reuse, R2, 0x1, P6 ;  /* 0x0000000203057211 */ /* 0x040fe200030f0eff */
[----:B------:R-:W-:Y:S01]  /*7e60*/  VIADD R3, R3, UR5 ;  /* 0x0000000503037c36 */ /* 0x000fe20008000000 */
[----:B------:R-:W-:Y:S02]  /*7e70*/  SHF.R.S32.HI R13, RZ, 0x8, R13 ;  /* 0x00000008ff0d7819 */ /* 0x000fe4000001140d */
[----:B------:R-:W-:Y:S01]  /*7e80*/  LOP3.LUT R6, R145, 0x23, RZ, 0xfc, !PT ;  /* 0x0000002391067812 */ /* 0x000fe200078efcff */
[----:B------:R-:W-:Y:S01]  /*7e90*/  VIADD R11, R3, UR5 ;  /* 0x00000005030b7c36 */ /* 0x000fe20008000000 */
[----:B------:R-:W-:Y:S01]  /*7ea0*/  F2FP.SATFINITE.E5M2.F32.PACK_AB_MERGE_C R37, R37, R36, RZ ;  /* 0x000000242525723e */ /* 0x000fe200048060ff */
[----:B------:R3:W-:Y:S01]  /*7eb0*/  @P2 STG.E.U8 desc[UR18][R4.64], R13 ;  /* 0x0000000d04002986 */ /* 0x0007e2000c101112 */
[----:B--2---:R-:W-:Y:S01]  /*7ec0*/  ISETP.LT.AND P6, PT, R6, UR7, !P0 ;  /* 0x0000000706007c0c */ /* 0x004fe2000c7c1270 */
[----:B------:R-:W2:Y:S01]  /*7ed0*/  LDCU UR7, c[0x0][0x39c] ;  /* 0x00007380ff0777ac */ /* 0x000ea20008000800 */
[----:B------:R-:W-:-:S02]  /*7ee0*/  IADD3 R6, P2, PT, R3, R0, RZ ;  /* 0x0000000003067210 */ /* 0x000fc40007f5e0ff */
[----:B------:R-:W-:Y:S02]  /*7ef0*/  PRMT R9, R37, 0x9910, RZ ;  /* 0x0000991025097816 */ /* 0x000fe400000000ff */
[----:B-----5:R-:W-:Y:S02]  /*7f00*/  LEA.HI.X.SX32 R7, R3, R2, 0x1, P2 ;  /* 0x0000000203077211 */ /* 0x020fe400010f0eff */
[----:B------:R-:W-:Y:S01]  /*7f10*/  IADD3 R8, P2, PT, R11, R0, RZ ;  /* 0x000000000b087210 */ /* 0x000fe20007f5e0ff */
[----:B------:R-:W-:Y:S01]  /*7f20*/  IMAD.MOV.U32 R3, RZ, RZ, R9 ;  /* 0x000000ffff037224 */ /* 0x000fe200078e0009 */
[----:B------:R-:W-:Y:S01]  /*7f30*/  LOP3.LUT R10, R145, 0x24, RZ, 0xfc, !PT ;  /* 0x00000024910a7812 */ /* 0x000fe200078efcff */
[----:B------:R5:W-:Y:S01]  /*7f40*/  @P5 STG.E.U8 desc[UR18][R6.64], R37 ;  /* 0x0000002506005986 */ /* 0x000be2000c101112 */
[C---:B------:R-:W-:Y:S01]  /*7f50*/  LEA.HI.X.SX32 R9, R11.reuse, R2, 0x1, P2 ;  /* 0x000000020b097211 */ /* 0x040fe200010f0eff */
[----:B------:R-:W-:Y:S01]  /*7f60*/  VIADD R11, R11, UR5 ;  /* 0x000000050b0b7c36 */ /* 0x000fe20008000000 */
[----:B------:R-:W-:-:S02]  /*7f70*/  SHF.R.S32.HI R3, RZ, 0x8, R3 ;  /* 0x00000008ff037819 */ /* 0x000fc40000011403 */
[----:B---3--:R-:W-:Y:S02]  /*7f80*/  LOP3.LUT R5, R145, 0x25, RZ, 0xfc, !PT ;  /* 0x0000002591057812 */ /* 0x008fe400078efcff */
[----:B------:R-:W-:Y:S01]  /*7f90*/  IADD3 R4, P5, PT, R11, R0, RZ ;  /* 0x000000000b047210 */ /* 0x000fe20007fbe0ff */
[----:B------:R3:W-:Y:S01]  /*7fa0*/  @P3 STG.E.U8 desc[UR18][R8.64], R3 ;  /* 0x0000000308003986 */ /* 0x0007e2000c101112 */
[----:B------:R-:W-:Y:S02]  /*7fb0*/  F2FP.SATFINITE.E5M2.F32.PACK_AB_MERGE_C R39, R39, R38, RZ ;  /* 0x000000262727723e */ /* 0x000fe400048060ff */
[----:B-1----:R-:W-:Y:S01]  /*7fc0*/  ISETP.LT.AND P3, PT, R5, UR6, !P0 ;  /* 0x0000000605007c0c */ /* 0x002fe2000c761270 */
[----:B------:R-:W1:Y:S01]  /*7fd0*/  LDCU UR6, c[0x0][0x39c] ;  /* 0x00007380ff0677ac */ /* 0x000e620008000800 */
[----:B0-----:R-:W-:Y:S02]  /*7fe0*/  ISETP.LT.AND P2, PT, R10, UR4, !P0 ;  /* 0x000000040a007c0c */ /* 0x001fe4000c741270 */
[C---:B------:R-:W-:Y:S01]  /*7ff0*/  LEA.HI.X.SX32 R5, R11.reuse, R2, 0x1, P5 ;  /* 0x000000020b057211 */ /* 0x040fe200028f0eff */
[----:B------:R-:W0:Y:S01]  /*8000*/  LDCU UR4, c[0x0][0x39c] ;  /* 0x00007380ff0477ac */ /* 0x000e220008000800 */
[----:B------:R-:W-:Y:S01]  /*8010*/  VIADD R11, R11, UR5 ;  /* 0x000000050b0b7c36 */ /* 0x000fe20008000000 */
[----:B-----5:R-:W-:-:S02]  /*8020*/  PRMT R7, R39, 0x9910, RZ ;  /* 0x0000991027077816 */ /* 0x020fc400000000ff */
[----:B------:R5:W-:Y:S01]  /*8030*/  @P4 STG.E.U8 desc[UR18][R4.64], R39 ;  /* 0x0000002704004986 */ /* 0x000be2000c101112 */
[C---:B---3--:R-:W-:Y:S01]  /*8040*/  VIADD R3, R11.reuse, UR5 ;  /* 0x000000050b037c36 */ /* 0x048fe20008000000 */
[----:B------:R-:W-:Y:S01]  /*8050*/  IADD3 R6, P4, PT, R11, R0, RZ ;  /* 0x000000000b067210 */ /* 0x000fe20007f9e0ff */
[----:B------:R-:W-:Y:S01]  /*8060*/  IMAD.MOV.U32 R8, RZ, RZ, R7 ;  /* 0x000000ffff087224 */ /* 0x000fe200078e0007 */
[----:B------:R-:W-:Y:S02]  /*8070*/  LOP3.LUT R10, R145, 0x26, RZ, 0xfc, !PT ;  /* 0x00000026910a7812 */ /* 0x000fe400078efcff */
[----:B------:R-:W-:Y:S02]  /*8080*/  LEA.HI.X.SX32 R7, R11, R2, 0x1, P4 ;  /* 0x000000020b077211 */ /* 0x000fe400020f0eff */
[----:B------:R-:W-:Y:S02]  /*8090*/  SHF.R.S32.HI R11, RZ, 0x8, R8 ;  /* 0x00000008ff0b7819 */ /* 0x000fe40000011408 */
[----:B------:R-:W-:-:S02]  /*80a0*/  IADD3 R8, P4, PT, R3, R0, RZ ;  /* 0x0000000003087210 */ /* 0x000fc40007f9e0ff */
[----:B--2---:R-:W-:Y:S01]  /*80b0*/  ISETP.LT.AND P5, PT, R10, UR7, !P0 ;  /* 0x000000070a007c0c */ /* 0x004fe2000c7a1270 */
[----:B------:R2:W-:Y:S01]  /*80c0*/  @P6 STG.E.U8 desc[UR18][R6.64], R11 ;  /* 0x0000000b06006986 */ /* 0x0005e2000c101112 */
[----:B------:R-:W-:Y:S01]  /*80d0*/  LOP3.LUT R10, R145, 0x27, RZ, 0xfc, !PT ;  /* 0x00000027910a7812 */ /* 0x000fe200078efcff */
[----:B------:R-:W3:Y:S01]  /*80e0*/  LDCU UR7, c[0x0][0x39c] ;  /* 0x00007380ff0777ac */ /* 0x000ee20008000800 */
[----:B------:R-:W-:Y:S02]  /*80f0*/  F2FP.SATFINITE.E5M2.F32.PACK_AB_MERGE_C R41, R41, R40, RZ ;  /* 0x000000282929723e */ /* 0x000fe400048060ff */
[C---:B------:R-:W-:Y:S01]  /*8100*/  LEA.HI.X.SX32 R9, R3.reuse, R2, 0x1, P4 ;  /* 0x0000000203097211 */ /* 0x040fe200020f0eff */
[----:B------:R-:W-:Y:S01]  /*8110*/  VIADD R3, R3, UR5 ;  /* 0x0000000503037c36 */ /* 0x000fe20008000000 */
[----:B0-----:R-:W-:Y:S01]  /*8120*/  ISETP.LT.AND P4, PT, R10, UR4, !P0 ;  /* 0x000000040a007c0c */ /* 0x001fe2000c781270 */
[----:B------:R-:W0:Y:S01]  /*8130*/  LDCU UR4, c[0x0][0x39c] ;  /* 0x00007380ff0477ac */ /* 0x000e220008000800 */
[----:B------:R-:W-:Y:S01]  /*8140*/  PRMT R13, R41, 0x9910, RZ ;  /* 0x00009910290d7816 */ /* 0x000fe200000000ff */
[----:B------:R0:W-:Y:S01]  /*8150*/  @P2 STG.E.U8 desc[UR18][R8.64], R41 ;  /* 0x0000002908002986 */ /* 0x0001e2000c101112 */
[----:B-----5:R-:W-:-:S02]  /*8160*/  IADD3 R4, P2, PT, R3, R0, RZ ;  /* 0x0000000003047210 */ /* 0x020fc40007f5e0ff */
[----:B------:R-:W-:Y:S02]  /*8170*/  SHF.R.S32.HI R13, RZ, 0x8, R13 ;  /* 0x00000008ff0d7819 */ /* 0x000fe4000001140d */
[C---:B------:R-:W-:Y:S01]  /*8180*/  LEA.HI.X.SX32 R5, R3.reuse, R2, 0x1, P2 ;  /* 0x0000000203057211 */ /* 0x040fe200010f0eff */
[----:B------:R-:W-:Y:S01]  /*8190*/  VIADD R3, R3, UR5 ;  /* 0x0000000503037c36 */ /* 0x000fe20008000000 */
[----:B------:R-:W-:Y:S02]  /*81a0*/  LOP3.LUT R10, R145, 0x28, RZ, 0xfc, !PT ;  /* 0x00000028910a7812 */ /* 0x000fe400078efcff */
[----:B------:R-:W-:Y:S01]  /*81b0*/  F2FP.SATFINITE.E5M2.F32.PACK_AB_MERGE_C R43, R43, R42, RZ ;  /* 0x0000002a2b2b723e */ /* 0x000fe200048060ff */
[----:B------:R5:W-:Y:S01]  /*81c0*/  @P3 STG.E.U8 desc[UR18][R4.64], R13 ;  /* 0x0000000d04003986 */ /* 0x000be2000c101112 */
[----:B-1----:R-:W-:Y:S01]  /*81d0*/  ISETP.LT.AND P2, PT, R10, UR6, !P0 ;  /* 0x000000060a007c0c */ /* 0x002fe2000c741270 */
[----:B------:R-:W1:Y:S01]  /*81e0*/  LDCU UR6, c[0x0][0x39c] ;  /* 0x00007380ff0677ac */ /* 0x000e620008000800 */
[C---:B--2---:R-:W-:Y:S01]  /*81f0*/  IADD3 R6, P3, PT, R3.reuse, R0, RZ ;  /* 0x0000000003067210 */ /* 0x044fe20007f7e0ff */
[----:B------:R-:W-:Y:S01]  /*8200*/  VIADD R11, R3, UR5 ;  /* 0x00000005030b7c36 */ /* 0x000fe20008000000 */
[----:B------:R-:W-:-:S02]  /*8210*/  PRMT R10, R43, 0x9910, RZ ;  /* 0x000099102b0a7816 */ /* 0x000fc400000000ff */
[----:B0-----:R-:W-:Y:S02]  /*8220*/  LOP3.LUT R8, R145, 0x29, RZ, 0xfc, !PT ;  /* 0x0000002991087812 */ /* 0x001fe400078efcff */
[----:B------:R-:W-:Y:S01]  /*8230*/  LEA.HI.X.SX32 R7, R3, R2, 0x1, P3 ;  /* 0x0000000203077211 */ /* 0x000fe200018f0eff */
[----:B------:R-:W-:Y:S01]  /*8240*/  IMAD.MOV.U32 R3, RZ, RZ, R10 ;  /* 0x000000ffff037224 */ /* 0x000fe200078e000a */
[----:B------:R-:W-:Y:S01]  /*8250*/  ISETP.LT.AND P3, PT, R8, UR4, !P0 ;  /* 0x0000000408007c0c */ /* 0x000fe2000c761270 */
[----:B------:R-:W0:Y:S01]  /*8260*/  LDCU UR4, c[0x0][0x39c] ;  /* 0x00007380ff0477ac */ /* 0x000e220008000800 */
[----:B------:R-:W-:Y:S01]  /*8270*/  LOP3.LUT R9, R145, 0x2a, RZ, 0xfc, !PT ;  /* 0x0000002a91097812 */ /* 0x000fe200078efcff */
[----:B------:R2:W-:Y:S01]  /*8280*/  @P5 STG.E.U8 desc[UR18][R6.64], R43 ;  /* 0x0000002b06005986 */ /* 0x0005e2000c101112 */
[----:B------:R-:W-:Y:S02]  /*8290*/  IADD3 R8, P6, PT, R11, R0, RZ ;  /* 0x000000000b087210 */ /* 0x000fe40007fde0ff */
[----:B---3--:R-:W-:Y:S01]  /*82a0*/  ISETP.LT.AND P5, PT, R9, UR7, !P0 ;  /* 0x0000000709007c0c */ /* 0x008fe2000c7a1270 */
[----:B------:R-:W3:Y:S01]  /*82b0*/  LDCU UR7, c[0x0][0x39c] ;  /* 0x00007380ff0777ac */ /* 0x000ee20008000800 */
[C---:B------:R-:W-:Y:S01]  /*82c0*/  LEA.HI.X.SX32 R9, R11.reuse, R2, 0x1, P6 ;  /* 0x000000020b097211 */ /* 0x040fe200030f0eff */
[----:B------:R-:W-:Y:S01]  /*82d0*/  VIADD R11, R11, UR5 ;  /* 0x000000050b0b7c36 */ /* 0x000fe20008000000 */
[----:B------:R-:W-:-:S02]  /*82e0*/  SHF.R.S32.HI R3, RZ, 0x8, R3 ;  /* 0x00000008ff037819 */ /* 0x000fc40000011403 */
[----:B-----5:R-:W-:Y:S02]  /*82f0*/  LOP3.LUT R5, R145, 0x2b, RZ, 0xfc, !PT ;  /* 0x0000002b91057812 */ /* 0x020fe400078efcff */
[----:B------:R-:W-:Y:S01]  /*8300*/  F2FP.SATFINITE.E5M2.F32.PACK_AB_MERGE_C R45, R45, R44, RZ ;  /* 0x0000002c2d2d723e */ /* 0x000fe200048060ff */
[----:B------:R5:W-:Y:S01]  /*8310*/  @P4 STG.E.U8 desc[UR18][R8.64], R3 ;  /* 0x0000000308004986 */ /* 0x000be2000c101112 */
[----:B------:R-:W-:Y:S02]  /*8320*/  IADD3 R4, P4, PT, R11, R0, RZ ;  /* 0x000000000b047210 */ /* 0x000fe40007f9e0ff */
[----:B-1----:R-:W-:Y:S01]  /*8330*/  ISETP.LT.AND P6, PT, R5, UR6, !P0 ;  /* 0x0000000605007c0c */ /* 0x002fe2000c7c1270 */
[----:B------:R-:W1:Y:S01]  /*8340*/  LDCU UR6, c[0x0][0x39c] ;  /* 0x00007380ff0677ac */ /* 0x000e620008000800 */
[C---:B------:R-:W-:Y:S01]  /*8350*/  LEA.HI.X.SX32 R5, R11.reuse, R2, 0x1, P4 ;  /* 0x000000020b057211 */ /* 0x040fe200020f0eff */
[----:B------:R-:W-:Y:S01]  /*8360*/  VIADD R11, R11, UR5 ;  /* 0x000000050b0b7c36 */ /* 0x000fe20008000000 */
[----:B------:R-:W-:-:S02]  /*8370*/  PRMT R10, R45, 0x9910, RZ ;  /* 0x000099102d0a7816 */ /* 0x000fc400000000ff */
[----:B--2---:R-:W-:Y:S01]  /*8380*/  LOP3.LUT R7, R145, 0x2c, RZ, 0xfc, !PT ;  /* 0x0000002c91077812 */ /* 0x004fe200078efcff */
[----:B------:R2:W-:Y:S01]  /*8390*/  @P2 STG.E.U8 desc[UR18][R4.64], R45 ;  /* 0x0000002d04002986 */ /* 0x0005e2000c101112 */
[----:B------:R-:W-:Y:S01]  /*83a0*/  IADD3 R6, P2, PT, R11, R0, RZ ;  /* 0x000000000b067210 */ /* 0x000fe20007f5e0ff */
[----:B-----5:R-:W-:Y:S01]  /*83b0*/  IMAD.MOV.U32 R8, RZ, RZ, R10 ;  /* 0x000000ffff087224 */ /* 0x020fe200078e000a */
[----:B0-----:R-:W-:Y:S01]  /*83c0*/  ISETP.LT.AND P4, PT, R7, UR4, !P0 ;  /* 0x0000000407007c0c */ /* 0x001fe2000c781270 */
[C---:B------:R-:W-:Y:S01]  /*83d0*/  VIADD R3, R11.reuse, UR5 ;  /* 0x000000050b037c36 */ /* 0x040fe20008000000 */
[----:B------:R-:W-:Y:S01]  /*83e0*/  LEA.HI.X.SX32 R7, R11, R2, 0x1, P2 ;  /* 0x000000020b077211 */ /* 0x000fe200010f0eff */
[----:B------:R-:W0:Y:S01]  /*83f0*/  LDCU UR4, c[0x0][0x39c] ;  /* 0x00007380ff0477ac */ /* 0x000e220008000800 */
[----:B------:R-:W-:Y:S02]  /*8400*/  SHF.R.S32.HI R11, RZ, 0x8, R8 ;  /* 0x00000008ff0b7819 */ /* 0x000fe40000011408 */
[----:B------:R-:W-:-:S02]  /*8410*/  LOP3.LUT R9, R145, 0x2d, RZ, 0xfc, !PT ;  /* 0x0000002d91097812 */ /* 0x000fc400078efcff */
[----:B------:R-:W-:Y:S01]  /*8420*/  IADD3 R8, P2, PT, R3, R0, RZ ;  /* 0x0000000003087210 */ /* 0x000fe20007f5e0ff */
[----:B------:R5:W-:Y:S01]  /*8430*/  @P3 STG.E.U8 desc[UR18][R6.64], R11 ;  /* 0x0000000b06003986 */ /* 0x000be2000c101112 */
[----:B---3--:R-:W-:Y:S01]  /*8440*/  ISETP.LT.AND P3, PT, R9, UR7, !P0 ;  /* 0x0000000709007c0c */ /* 0x008fe2000c761270 */
[----:B------:R-:W3:Y:S01]  /*8450*/  LDCU UR7, c[0x0][0x39c] ;  /* 0x00007380ff0777ac */ /* 0x000ee20008000800 */
[C---:B------:R-:W-:Y:S01]  /*8460*/  LEA.HI.X.SX32 R9, R3.reuse, R2, 0x1, P2 ;  /* 0x0000000203097211 */ /* 0x040fe200010f0eff */
[----:B------:R-:W-:Y:S01]  /*8470*/  VIADD R3, R3, UR5 ;  /* 0x0000000503037c36 */ /* 0x000fe20008000000 */
[----:B------:R-:W-:Y:S02]  /*8480*/  F2FP.SATFINITE.E5M2.F32.PACK_AB_MERGE_C R47, R47, R46, RZ ;  /* 0x0000002e2f2f723e */ /* 0x000fe400048060ff */
[----:B------:R-:W-:Y:S02]  /*8490*/  LOP3.LUT R10, R145, 0x2e, RZ, 0xfc, !PT ;  /* 0x0000002e910a7812 */ /* 0x000fe400078efcff */
[----:B------:R-:W-:Y:S01]  /*84a0*/  PRMT R13, R47, 0x9910, RZ ;  /* 0x000099102f0d7816 */ /* 0x000fe200000000ff */
[----:B------:R0:W-:Y:S01]  /*84b0*/  @P5 STG.E.U8 desc[UR18][R8.64], R47 ;  /* 0x0000002f08005986 */ /* 0x0001e2000c101112 */
[C---:B--2---:R-:W-:Y:S01]  /*84c0*/  IADD3 R4, P5, PT, R3.reuse, R0, RZ ;  /* 0x0000000003047210 */ /* 0x044fe20007fbe0ff */
[----:B-----5:R-:W-:Y:S01]  /*84d0*/  VIADD R11, R3, UR5 ;  /* 0x00000005030b7c36 */ /* 0x020fe20008000000 */
[----:B------:R-:W-:-:S02]  /*84e0*/  SHF.R.S32.HI R13, RZ, 0x8, R13 ;  /* 0x00000008ff0d7819 */ /* 0x000fc4000001140d */
[----:B------:R-:W-:Y:S02]  /*84f0*/  LEA.HI.X.SX32 R5, R3, R2, 0x1, P5 ;  /* 0x0000000203057211 */ /* 0x000fe400028f0eff */
[----:B------:R-:W-:Y:S02]  /*8500*/  IADD3 R6, P5, PT, R11, R0, RZ ;  /* 0x000000000b067210 */ /* 0x000fe40007fbe0ff */
[----:B------:R-:W-:Y:S01]  /*8510*/  LOP3.LUT R3, R145, 0x2f, RZ, 0xfc, !PT ;  /* 0x0000002f91037812 */ /* 0x000fe200078efcff */
[----:B------:R2:W-:Y:S01]  /*8520*/  @P6 STG.E.U8 desc[UR18][R4.64], R13 ;  /* 0x0000000d04006986 */ /* 0x0005e2000c101112 */
[----:B------:R-:W-:Y:S02]  /*8530*/  F2FP.SATFINITE.E5M2.F32.PACK_AB_MERGE_C R49, R49, R48, RZ ;  /* 0x000000303131723e */ /* 0x000fe400048060ff */
[C---:B------:R-:W-:Y:S01]  /*8540*/  LEA.HI.X.SX32 R7, R11.reuse, R2, 0x1, P5 ;  /* 0x000000020b077211 */ /* 0x040fe200028f0eff */
[----:B------:R-:W-:Y:S01]  /*8550*/  VIADD R11, R11, UR5 ;  /* 0x000000050b0b7c36 */ /* 0x000fe20008000000 */
[----:B0-----:R-:W-:Y:S01]  /*8560*/  ISETP.LT.AND P6, PT, R3, UR4, !P0 ;  /* 0x0000000403007c0c */ /* 0x001fe2000c7c1270 */
[----:B------:R-:W0:Y:S01]  /*8570*/  LDCU UR4, c[0x0][0x39c] ;  /* 0x00007380ff0477ac */ /* 0x000e220008000800 */
[----:B-1----:R-:W-:Y:S01]  /*8580*/  ISETP.LT.AND P2, PT, R10, UR6, !P0 ;  /* 0x000000060a007c0c */ /* 0x002fe2000c741270 */
[----:B------:R1:W-:Y:S01]  /*8590*/  @P4 STG.E.U8 desc[UR18][R6.64], R49 ;  /* 0x0000003106004986 */ /* 0x0003e2000c101112 */
[----:B------:R-:W-:Y:S01]  /*85a0*/  IADD3 R8, P4, PT, R11, R0, RZ ;  /* 0x000000000b087210 */ /* 0x000fe20007f9e0ff */
[----:B------:R-:W5:Y:S01]  /*85b0*/  LDCU UR6, c[0x0][0x39c] ;  /* 0x00007380ff0677ac */ /* 0x000f620008000800 */
[----:B------:R-:W-:Y:S01]  /*85c0*/  PRMT R10, R49, 0x9910, RZ ;  /* 0x00009910310a7816 */ /* 0x000fe200000000ff */
[C---:B------:R-:W-:Y:S01]  /*85d0*/  VIADD R3, R11.reuse, UR5 ;  /* 0x000000050b037c36 */ /* 0x040fe20008000000 */
[----:B------:R-:W-:-:S02]  /*85e0*/  LEA.HI.X.SX32 R9, R11, R2, 0x1, P4 ;  /* 0x000000020b097211 */ /* 0x000fc400020f0eff */
[----:B------:R-:W-:Y:S02]  /*85f0*/  SHF.R.S32.HI R11, RZ, 0x8, R10 ;  /* 0x00000008ff0b7819 */ /* 0x000fe4000001140a */
[----:B--2---:R-:W-:Y:S02]  /*8600*/  LOP3.LUT R5, R145, 0x31, RZ, 0xfc, !PT ;  /* 0x0000003191057812 */ /* 0x004fe400078efcff */
[----:B------:R-:W-:Y:S01]  /*8610*/  IADD3 R4, P5, PT, R3, R0, RZ ;  /* 0x0000000003047210 */ /* 0x000fe20007fbe0ff */
[----:B------:R2:W-:Y:S01]  /*8620*/  @P3 STG.E.U8 desc[UR18][R8.64], R11 ;  /* 0x0000000b08003986 */ /* 0x0005e2000c101112 */
[----:B-1----:R-:W-:Y:S02]  /*8630*/  LOP3.LUT R6, R145, 0x32, RZ, 0xfc, !PT ;  /* 0x0000003291067812 */ /* 0x002fe400078efcff */
[----:B---3--:R-:W-:Y:S01]  /*8640*/  ISETP.LT.AND P3, PT, R5, UR7, !P0 ;  /* 0x0000000705007c0c */ /* 0x008fe2000c761270 */
[----:B------:R-:W1:Y:S01]  /*8650*/  LDCU UR7, c[0x0][0x39c] ;  /* 0x00007380ff0777ac */ /* 0x000e620008000800 */
[C---:B------:R-:W-:Y:S01]  /*8660*/  LEA.HI.X.SX32 R5, R3.reuse, R2, 0x1, P5 ;  /* 0x0000000203057211 */ /* 0x040fe200028f0eff */
[----:B------:R-:W-:Y:S01]  /*8670*/  VIADD R3, R3, UR5 ;  /* 0x0000000503037c36 */ /* 0x000fe20008000000 */
[----:B------:R-:W-:-:S02]  /*8680*/  F2FP.SATFINITE.E5M2.F32.PACK_AB_MERGE_C R51, R51, R50, RZ ;  /* 0x000000323333723e */ /* 0x000fc400048060ff */
[----:B------:R-:W-:Y:S02]  /*8690*/  LOP3.LUT R12, R145, 0x30, RZ, 0xfc, !PT ;  /* 0x00000030910c7812 */ /* 0x000fe400078efcff */
[----:B0-----:R-:W-:Y:S01]  /*86a0*/  ISETP.LT.AND P5, PT, R6, UR4, !P0 ;  /* 0x0000000406007c0c */ /* 0x001fe2000c7a1270 */
[----:B------:R-:W0:Y:S01]  /*86b0*/  LDCU UR4, c[0x0][0x39c] ;  /* 0x00007380ff0477ac */ /* 0x000e220008000800 */
[----:B------:R-:W-:Y:S01]  /*86c0*/  PRMT R7, R51, 0x9910, RZ ;  /* 0x0000991033077816 */ /* 0x000fe200000000ff */
[----:B------:R3:W-:Y:S01]  /*86d0*/  @P2 STG.E.U8 desc[UR18][R4.64], R51 ;  /* 0x0000003304002986 */ /* 0x0007e2000c101112 */
[----:B-----5:R-:W-:Y:S01]  /*86e0*/  ISETP.LT.AND P4, PT, R12, UR6, !P0 ;  /* 0x000000060c007c0c */ /* 0x020fe2000c781270 */
[----:B------:R-:W5:Y:S01]  /*86f0*/  LDCU UR6, c[0x0][0x39c] ;  /* 0x00007380ff0677ac */ /* 0x000f620008000800 */
[C---:B------:R-:W-:Y:S01]  /*8700*/  IADD3 R6, P2, PT, R3.reuse, R0, RZ ;  /* 0x0000000003067210 */ /* 0x040fe20007f5e0ff */
[----:B--2---:R-:W-:Y:S01]  /*8710*/  VIADD R11, R3, UR5 ;  /* 0x00000005030b7c36 */ /* 0x004fe20008000000 */
[----:B------:R-:W-:Y:S01]  /*8720*/  F2FP.SATFINITE.E5M2.F32.PACK_AB_MERGE_C R53, R53, R52, RZ ;  /* 0x000000343535723e */ /* 0x000fe200048060ff */
[----:B------:R-:W-:Y:S01]  /*8730*/  IMAD.MOV.U32 R9, RZ, RZ, R7 ;  /* 0x000000ffff097224 */ /* 0x000fe200078e0007 */
[----:B------:R-:W-:-:S02]  /*8740*/  LEA.HI.X.SX32 R7, R3, R2, 0x1, P2 ;  /* 0x0000000203077211 */ /* 0x000fc400010f0eff */
[C---:B------:R-:W-:Y:S02]  /*8750*/  IADD3 R8, P2, PT, R11.reuse, R0, RZ ;  /* 0x000000000b087210 */ /* 0x040fe40007f5e0ff */
[----:B------:R-:W-:Y:S02]  /*8760*/  SHF.R.S32.HI R3, RZ, 0x8, R9 ;  /* 0x00000008ff037819 */ /* 0x000fe40000011409 */
[C---:B------:R-:W-:Y:S01]  /*8770*/  LEA.HI.X.SX32 R9, R11.reuse, R2, 0x1, P2 ;  /* 0x000000020b097211 */ /* 0x040fe200010f0eff */
[----:B------:R-:W-:Y:S01]  /*8780*/  VIADD R11, R11, UR5 ;  /* 0x000000050b0b7c36 */ /* 0x000fe20008000000 */
[C---:B---3--:R-:W-:Y:S01]  /*8790*/  LOP3.LUT R4, R145.reuse, 0x33, RZ, 0xfc, !PT ;  /* 0x0000003391047812 */ /* 0x048fe200078efcff */
[----:B------:R2:W-:Y:S01]  /*87a0*/  @P6 STG.E.U8 desc[UR18][R6.64], R3 ;  /* 0x0000000306006986 */ /* 0x0005e2000c101112 */
[----:B------:R-:W-:Y:S02]  /*87b0*/  LOP3.LUT R5, R145, 0x34, RZ, 0xfc, !PT ;  /* 0x0000003491057812 */ /* 0x000fe400078efcff */
[----:B0-----:R-:W-:Y:S01]  /*87c0*/  ISETP.LT.AND P2, PT, R4, UR4, !P0 ;  /* 0x0000000404007c0c */ /* 0x001fe2000c741270 */
[----:B------:R0:W-:Y:S01]  /*87d0*/  @P4 STG.E.U8 desc[UR18][R8.64], R53 ;  /* 0x0000003508004986 */ /* 0x0001e2000c101112 */
[----:B------:R-:W-:Y:S01]  /*87e0*/  PRMT R13, R53, 0x9910, RZ ;  /* 0x00009910350d7816 */ /* 0x000fe200000000ff */
[----:B------:R-:W3:Y:S01]  /*87f0*/  LDCU UR4, c[0x0][0x39c] ;  /* 0x00007380ff0477ac */ /* 0x000ee20008000800 */
[----:B------:R-:W-:-:S02]  /*8800*/  IADD3 R4, P6, PT, R11, R0, RZ ;  /* 0x000000000b047210 */ /* 0x000fc40007fde0ff */
[----:B-----5:R-:W-:Y:S01]  /*8810*/  ISETP.LT.AND P4, PT, R5, UR6, !P0 ;  /* 0x0000000605007c0c */ /* 0x020fe2000c781270 */
[----:B------:R-:W5:Y:S01]  /*8820*/  LDCU UR6, c[0x0][0x39c] ;  /* 0x00007380ff0677ac */ /* 0x000f620008000800 */
[C---:B------:R-:W-:Y:S01]  /*8830*/  LEA.HI.X.SX32 R5, R11.reuse, R2, 0x1, P6 ;  /* 0x000000020b057211 */ /* 0x040fe200030f0eff */
[----:B------:R-:W-:Y:S01]  /*8840*/  VIADD R11, R11, UR5 ;  /* 0x000000050b0b7c36 */ /* 0x000fe20008000000 */
[----:B------:R-:W-:Y:S02]  /*8850*/  SHF.R.S32.HI R13, RZ, 0x8, R13 ;  /* 0x00000008ff0d7819 */ /* 0x000fe4000001140d */
[----:B------:R-:W-:Y:S01]  /*8860*/  F2FP.SATFINITE.E5M2.F32.PACK_AB_MERGE_C R55, R55, R54, RZ ;  /* 0x000000363737723e */ /* 0x000fe200048060ff */
[----:B--2---:R-:W-:Y:S01]  /*8870*/  VIADD R3, R11, UR5 ;  /* 0x000000050b037c36 */ /* 0x004fe20008000000 */
[----:B------:R-:W-:Y:S01]  /*8880*/  LOP3.LUT R10, R145, 0x35, RZ, 0xfc, !PT ;  /* 0x00000035910a7812 */ /* 0x000fe200078efcff */
[----:B------:R2:W-:Y:S01]  /*8890*/  @P3 STG.E.U8 desc[UR18][R4.64], R13 ;  /* 0x0000000d04003986 */ /* 0x0005e2000c101112 */
[----:B------:R-:W-:-:S02]  /*88a0*/  IADD3 R6, P3, PT, R11, R0, RZ ;  /* 0x000000000b067210 */ /* 0x000fc40007f7e0ff */
[----:B0-----:R-:W-:Y:S02]  /*88b0*/  PRMT R9, R55, 0x9910, RZ ;  /* 0x0000991037097816 */ /* 0x001fe400000000ff */
[----:B------:R-:W-:Y:S02]  /*88c0*/  LEA.HI.X.SX32 R7, R11, R2, 0x1, P3 ;  /* 0x000000020b077211 */ /* 0x000fe400018f0eff */
[C---:B------:R-:W-:Y:S01]  /*88d0*/  IADD3 R8, P3, PT, R3.reuse, R0, RZ ;  /* 0x0000000003087210 */ /* 0x040fe20007f7e0ff */
[----:B------:R-:W-:Y:S01]  /*88e0*/  IMAD.MOV.U32 R11, RZ, RZ, R9 ;  /* 0x000000ffff0b7224 */ /* 0x000fe200078e0009 */
[----:B-1----:R-:W-:Y:S01]  /*88f0*/  ISETP.LT.AND P6, PT, R10, UR7, !P0 ;  /* 0x000000070a007c0c */ /* 0x002fe2000c7c1270 */
[----:B------:R0:W-:Y:S01]  /*8900*/  @P5 STG.E.U8 desc[UR18][R6.64], R55 ;  /* 0x0000003706005986 */ /* 0x0001e2000c101112 */
[C---:B------:R-:W-:Y:S01]  /*8910*/  LEA.HI.X.SX32 R9, R3.reuse, R2, 0x1, P3 ;  /* 0x0000000203097211 */ /* 0x040fe200018f0eff */
[----:B------:R-:W-:Y:S01]  /*8920*/  VIADD R3, R3, UR5 ;  /* 0x0000000503037c36 */ /* 0x000fe20008000000 */
[----:B------:R-:W-:Y:S01]  /*8930*/  SHF.R.S32.HI R11, RZ, 0x8, R11 ;  /* 0x00000008ff0b7819 */ /* 0x000fe2000001140b */
[----:B------:R-:W1:Y:S01]  /*8940*/  LDCU UR7, c[0x0][0x39c] ;  /* 0x00007380ff0777ac */ /* 0x000e620008000800 */
[----:B--2---:R-:W-:-:S02]  /*8950*/  LOP3.LUT R5, R145, 0x37, RZ, 0xfc, !PT ;  /* 0x0000003791057812 */ /* 0x004fc400078efcff */
[----:B------:R-:W-:Y:S01]  /*8960*/  LOP3.LUT R10, R145, 0x36, RZ, 0xfc, !PT ;  /* 0x00000036910a7812 */ /* 0x000fe200078efcff */
[----:B------:R2:W-:Y:S01]  /*8970*/  @P2 STG.E.U8 desc[UR18][R8.64], R11 ;  /* 0x0000000b08002986 */ /* 0x0005e2000c101112 */
[----:B------:R-:W-:Y:S02]  /*8980*/  IADD3 R4, P5, PT, R3, R0, RZ ;  /* 0x0000000003047210 */ /* 0x000fe40007fbe0ff */
[----:B------:R-:W-:Y:S02]  /*8990*/  F2FP.SATFINITE.E5M2.F32.PACK_AB_MERGE_C R57, R57, R56, RZ ;  /* 0x000000383939723e */ /* 0x000fe400048060ff */
[----:B-----5:R-:W-:Y:S01]  /*89a0*/  ISETP.LT.AND P2, PT, R5, UR6, !P0 ;  /* 0x0000000605007c0c */ /* 0x020fe2000c741270 */
[----:B------:R-:W5:Y:S01]  /*89b0*/  LDCU UR6, c[0x0][0x39c] ;  /* 0x00007380ff0677ac */ /* 0x000f620008000800 */
[----:B---3--:R-:W-:Y:S02]  /*89c0*/  ISETP.LT.AND P3, PT, R10, UR4, !P0 ;  /* 0x000000040a007c0c */ /* 0x008fe4000c761270 */
[C---:B------:R-:W-:Y:S01]  /*89d0*/  LEA.HI.X.SX32 R5, R3.reuse, R2, 0x1, P5 ;  /* 0x0000000203057211 */ /* 0x040fe200028f0eff */
[----:B------:R-:W3:Y:S01]  /*89e0*/  LDCU UR4, c[0x0][0x39c] ;  /* 0x00007380ff0477ac */ /* 0x000ee20008000800 */
[----:B------:R-:W-:Y:S01]  /*89f0*/  VIADD R3, R3, UR5 ;  /* 0x0000000503037c36 */ /* 0x000fe20008000000 */
[----:B0-----:R-:W-:-:S02]  /*8a00*/  PRMT R7, R57, 0x9910, RZ ;  /* 0x0000991039077816 */ /* 0x001fc400000000ff */
[----:B------:R0:W-:Y:S01]  /*8a10*/  @P4 STG.E.U8 desc[UR18][R4.64], R57 ;  /* 0x0000003904004986 */ /* 0x0001e2000c101112 */
[C---:B--2---:R-:W-:Y:S01]  /*8a20*/  VIADD R11, R3.reuse, UR5 ;  /* 0x00000005030b7c36 */ /* 0x044fe20008000000 */
[----:B------:R-:W-:Y:S01]  /*8a30*/  IADD3 R6, P4, PT, R3, R0, RZ ;  /* 0x0000000003067210 */ /* 0x000fe20007f9e0ff */
[----:B------:R-:W-:Y:S01]  /*8a40*/  IMAD.MOV.U32 R8, RZ, RZ, R7 ;  /* 0x000000ffff087224 */ /* 0x000fe200078e0007 */
[----:B------:R-:W-:Y:S02]  /*8a50*/  LOP3.LUT R10, R145, 0x38, RZ, 0xfc, !PT ;  /* 0x00000038910a7812 */ /* 0x000fe400078efcff */
[----:B------:R-:W-:Y:S02]  /*8a60*/  LEA.HI.X.SX32 R7, R3, R2, 0x1, P4 ;  /* 0x0000000203077211 */ /* 0x000fe400020f0eff */
[----:B------:R-:W-:Y:S02]  /*8a70*/  SHF.R.S32.HI R3, RZ, 0x8, R8 ;  /* 0x00000008ff037819 */ /* 0x000fe40000011408 */
[----:B------:R-:W-:-:S02]  /*8a80*/  IADD3 R8, P4, PT, R11, R0, RZ ;  /* 0x000000000b087210 */ /* 0x000fc40007f9e0ff */
[----:B-1----:R-:W-:Y:S01]  /*8a90*/  ISETP.LT.AND P5, PT, R10, UR7, !P0 ;  /* 0x000000070a007c0c */ /* 0x002fe2000c7a1270 */
[----:B------:R1:W-:Y:S01]  /*8aa0*/  @P6 STG.E.U8 desc[UR18][R6.64], R3 ;  /* 0x0000000306006986 */ /* 0x0003e2000c101112 */
[----:B------:R-:W-:Y:S01]  /*8ab0*/  LOP3.LUT R10, R145, 0x39, RZ, 0xfc, !PT ;  /* 0x00000039910a7812 */ /* 0x000fe200078efcff */
[----:B------:R-:W2:Y:S01]  /*8ac0*/  LDCU UR7, c[0x0][0x39c] ;  /* 0x00007380ff0777ac */ /* 0x000ea20008000800 */
[----:B------:R-:W-:Y:S02]  /*8ad0*/  F2FP.SATFINITE.E5M2.F32.PACK_AB_MERGE_C R59, R59, R58, RZ ;  /* 0x0000003a3b3b723e */ /* 0x000fe400048060ff */
[C---:B------:R-:W-:Y:S01]  /*8ae0*/  LEA.HI.X.SX32 R9, R11.reuse, R2, 0x1, P4 ;  /* 0x000000020b097211 */ /* 0x040fe200020f0eff */
[----:B------:R-:W-:Y:S01]  /*8af0*/  VIADD R11, R11, UR5 ;  /* 0x000000050b0b7c36 */ /* 0x000fe20008000000 */
[----:B---3--:R-:W-:Y:S01]  /*8b00*/  ISETP.LT.AND P4, PT, R10, UR4, !P0 ;  /* 0x000000040a007c0c */ /* 0x008fe2000c781270 */
[----:B------:R-:W3:Y:S01]  /*8b10*/  LDCU UR4, c[0x0][0x39c] ;  /* 0x00007380ff0477ac */ /* 0x000ee20008000800 */
[----:B------:R-:W-:Y:S01]  /*8b20*/  PRMT R13, R59, 0x9910, RZ ;  /* 0x000099103b0d7816 */ /* 0x000fe200000000ff */
[----:B------:R1:W-:Y:S01]  /*8b30*/  @P3 STG.E.U8 desc[UR18][R8.64], R59 ;  /* 0x0000003b08003986 */ /* 0x0003e2000c101112 */
[----:B0-----:R-:W-:-:S02]  /*8b40*/  IADD3 R4, P3, PT, R11, R0, RZ ;  /* 0x000000000b047210 */ /* 0x001fc40007f7e0ff */
[----:B------:R-:W-:Y:S02]  /*8b50*/  SHF.R.S32.HI R13, RZ, 0x8, R13 ;  /* 0x00000008ff0d7819 */ /* 0x000fe4000001140d */
[C---:B------:R-:W-:Y:S01]  /*8b60*/  LEA.HI.X.SX32 R5, R11.reuse, R2, 0x1, P3 ;  /* 0x000000020b057211 */ /* 0x040fe200018f0eff */
[----:B------:R-:W-:Y:S01]  /*8b70*/  VIADD R11, R11, UR5 ;  /* 0x000000050b0b7c36 */ /* 0x000fe20008000000 */
[----:B------:R-:W-:Y:S02]  /*8b80*/  LOP3.LUT R10, R145, 0x3a, RZ, 0xfc, !PT ;  /* 0x0000003a910a7812 */ /* 0x000fe400078efcff */
[----:B------:R-:W-:Y:S01]  /*8b90*/  F2FP.SATFINITE.E5M2.F32.PACK_AB_MERGE_C R61, R61, R60, RZ ;  /* 0x0000003c3d3d723e */ /* 0x000fe200048060ff */
[----:B------:R0:W-:Y:S01]  /*8ba0*/  @P2 STG.E.U8 desc[UR18][R4.64], R13 ;  /* 0x0000000d04002986 */ /* 0x0001e2000c101112 */
[----:B-----5:R-:W-:Y:S01]  /*8bb0*/  ISETP.LT.AND P3, PT, R10, UR6, !P0 ;  /* 0x000000060a007c0c */ /* 0x020fe2000c761270 */
[----:B------:R-:W5:Y:S01]  /*8bc0*/  LDCU UR6, c[0x0][0x39c] ;  /* 0x00007380ff0677ac */ /* 0x000f620008000800 */
[C---:B-1----:R-:W-:Y:S01]  /*8bd0*/  IADD3 R6, P2, PT, R11.reuse, R0, RZ ;  /* 0x000000000b067210 */ /* 0x042fe20007f5e0ff */
[----:B------:R-:W-:Y:S01]  /*8be0*/  VIADD R3, R11, UR5 ;  /* 0x000000050b037c36 */ /* 0x000fe20008000000 */
[----:B------:R-:W-:-:S02]  /*8bf0*/  PRMT R10, R61, 0x9910, RZ ;  /* 0x000099103d0a7816 */ /* 0x000fc400000000ff */
[----:B------:R-:W-:Y:S02]  /*8c00*/  LOP3.LUT R8, R145, 0x3b, RZ, 0xfc, !PT ;  /* 0x0000003b91087812 */ /* 0x000fe400078efcff */
[----:B------:R-:W-:Y:S01]  /*8c10*/  LEA.HI.X.SX32 R7, R11, R2, 0x1, P2 ;  /* 0x000000020b077211 */ /* 0x000fe200010f0eff */
[----:B------:R-:W-:Y:S01]  /*8c20*/  IMAD.MOV.U32 R11, RZ, RZ, R10 ;  /* 0x000000ffff0b7224 */ /* 0x000fe200078e000a */
[----:B---3--:R-:W-:Y:S01]  /*8c30*/  ISETP.LT.AND P2, PT, R8, UR4, !P0 ;  /* 0x0000000408007c0c */ /* 0x008fe2000c741270 */
[----:B------:R-:W1:Y:S01]  /*8c40*/  LDCU UR4, c[0x0][0x39c] ;  /* 0x00007380ff0477ac */ /* 0x000e620008000800 */
[----:B------:R-:W-:Y:S01]  /*8c50*/  LOP3.LUT R9, R145, 0x3c, RZ, 0xfc, !PT ;  /* 0x0000003c91097812 */ /* 0x000fe200078efcff */
[----:B------:R3:W-:Y:S01]  /*8c60*/  @P5 STG.E.U8 desc[UR18][R6.64], R61 ;  /* 0x0000003d06005986 */ /* 0x0007e2000c101112 */
[----:B------:R-:W-:Y:S02]  /*8c70*/  IADD3 R8, P6, PT, R3, R0, RZ ;  /* 0x0000000003087210 */ /* 0x000fe40007fde0ff */
[----:B--2---:R-:W-:Y:S01]  /*8c80*/  ISETP.LT.AND P5, PT, R9, UR7, !P0 ;  /* 0x0000000709007c0c */ /* 0x004fe2000c7a1270 */
[----:B------:R-:W2:Y:S01]  /*8c90*/  LDCU UR7, c[0x0][0x39c] ;  /* 0x00007380ff0777ac */ /* 0x000ea20008000800 */
[C---:B------:R-:W-:Y:S01]  /*8ca0*/  LEA.HI.X.SX32 R9, R3.reuse, R2, 0x1, P6 ;  /* 0x0000000203097211 */ /* 0x040fe200030f0eff */
[----:B------:R-:W-:Y:S01]  /*8cb0*/  VIADD R3, R3, UR5 ;  /* 0x0000000503037c36 */ /* 0x000fe20008000000 */
[----:B------:R-:W-:-:S02]  /*8cc0*/  SHF.R.S32.HI R11, RZ, 0x8, R11 ;  /* 0x00000008ff0b7819 */ /* 0x000fc4000001140b */
[----:B0-----:R-:W-:Y:S02]  /*8cd0*/  LOP3.LUT R5, R145, 0x3d, RZ, 0xfc, !PT ;  /* 0x0000003d91057812 */ /* 0x001fe400078efcff */
[----:B------:R-:W-:Y:S01]  /*8ce0*/  F2FP.SATFINITE.E5M2.F32.PACK_AB_MERGE_C R63, R63, R62, RZ ;  /* 0x0000003e3f3f723e */ /* 0x000fe200048060ff */
[----:B------:R0:W-:Y:S01]  /*8cf0*/  @P4 STG.E.U8 desc[UR18][R8.64], R11 ;  /* 0x0000000b08004986 */ /* 0x0001e2000c101112 */
[----:B------:R-:W-:Y:S02]  /*8d00*/  IADD3 R4, P4, PT, R3, R0, RZ ;  /* 0x0000000003047210 */ /* 0x000fe40007f9e0ff */
[----:B-----5:R-:W-:Y:S01]  /*8d10*/  ISETP.LT.AND P6, PT, R5, UR6, !P0 ;  /* 0x0000000605007c0c */ /* 0x020fe2000c7c1270 */
[----:B------:R-:W5:Y:S01]  /*8d20*/  LDCU UR6, c[0x0][0x39c] ;  /* 0x00007380ff0677ac */ /* 0x000f620008000800 */
[C---:B------:R-:W-:Y:S01]  /*8d30*/  LEA.HI.X.SX32 R5, R3.reuse, R2, 0x1, P4 ;  /* 0x0000000203057211 */ /* 0x040fe200020f0eff */
[----:B------:R-:W-:Y:S01]  /*8d40*/  VIADD R3, R3, UR5 ;  /* 0x0000000503037c36 */ /* 0x000fe20008000000 */
[----:B------:R-:W-:-:S02]  /*8d50*/  PRMT R10, R63, 0x9910, RZ ;  /* 0x000099103f0a7816 */ /* 0x000fc400000000ff */
[----:B---3--:R-:W-:Y:S01]  /*8d60*/  LOP3.LUT R7, R145, 0x3e, RZ, 0xfc, !PT ;  /* 0x0000003e91077812 */ /* 0x008fe200078efcff */
[----:B------:R3:W-:Y:S01]  /*8d70*/  @P3 STG.E.U8 desc[UR18][R4.64], R63 ;  /* 0x0000003f04003986 */ /* 0x0007e2000c101112 */
[----:B------:R-:W-:Y:S01]  /*8d80*/  IADD3 R6, P3, PT, R3, R0, RZ ;  /* 0x0000000003067210 */ /* 0x000fe20007f7e0ff */
[----:B0-----:R-:W-:Y:S01]  /*8d90*/  IMAD.MOV.U32 R8, RZ, RZ, R10 ;  /* 0x000000ffff087224 */ /* 0x001fe200078e000a */
[----:B-1----:R-:W-:Y:S01]  /*8da0*/  ISETP.LT.AND P4, PT, R7, UR4, !P0 ;  /* 0x0000000407007c0c */ /* 0x002fe2000c781270 */
[C---:B------:R-:W-:Y:S01]  /*8db0*/  VIADD R11, R3.reuse, UR5 ;  /* 0x00000005030b7c36 */ /* 0x040fe20008000000 */
[----:B------:R-:W-:Y:S01]  /*8dc0*/  LEA.HI.X.SX32 R7, R3, R2, 0x1, P3 ;  /* 0x0000000203077211 */ /* 0x000fe200018f0eff */
[----:B------:R-:W0:Y:S01]  /*8dd0*/  LDCU UR4, c[0x0][0x39c] ;  /* 0x00007380ff0477ac */ /* 0x000e220008000800 */
[----:B------:R-:W-:Y:S02]  /*8de0*/  SHF.R.S32.HI R3, RZ, 0x8, R8 ;  /* 0x00000008ff037819 */ /* 0x000fe40000011408 */
[----:B------:R-:W-:-:S02]  /*8df0*/  LOP3.LUT R9, R145, 0x3f, RZ, 0xfc, !PT ;  /* 0x0000003f91097812 */ /* 0x000fc400078efcff */
[----:B------:R-:W-:Y:S01]  /*8e00*/  IADD3 R8, P3, PT, R11, R0, RZ ;  /* 0x000000000b087210 */ /* 0x000fe20007f7e0ff */
[----:B------:R1:W-:Y:S01]  /*8e10*/  @P2 STG.E.U8 desc[UR18][R6.64], R3 ;  /* 0x0000000306002986 */ /* 0x0003e2000c101112 */
[----:B--2---:R-:W-:Y:S01]  /*8e20*/  ISETP.LT.AND P2, PT, R9, UR7, !P0 ;  /* 0x0000000709007c0c */ /* 0x004fe2000c741270 */
[----:B------:R-:W2:Y:S01]  /*8e30*/  LDCU UR7, c[0x0][0x39c] ;  /* 0x00007380ff0777ac */ /* 0x000ea20008000800 */
[C---:B------:R-:W-:Y:S01]  /*8e40*/  LEA.HI.X.SX32 R9, R11.reuse, R2, 0x1, P3 ;  /* 0x000000020b097211 */ /* 0x040fe200018f0eff */
[----:B------:R-:W-:Y:S01]  /*8e50*/  VIADD R11, R11, UR5 ;  /* 0x000000050b0b7c36 */ /* 0x000fe20008000000 */
[----:B------:R-:W-:Y:S02]  /*8e60*/  F2FP.SATFINITE.E5M2.F32.PACK_AB_MERGE_C R65, R65, R64, RZ ;  /* 0x000000404141723e */ /* 0x000fe400048060ff */
[----:B------:R-:W-:Y:S02]  /*8e70*/  LOP3.LUT R10, R145, 0x40, RZ, 0xfc, !PT ;  /* 0x00000040910a7812 */ /* 0x000fe400078efcff */
[----:B------:R-:W-:Y:S01]  /*8e80*/  PRMT R13, R65, 0x9910, RZ ;  /* 0x00009910410d7816 */ /* 0x000fe200000000ff */
[----:B------:R0:W-:Y:S01]  /*8e90*/  @P5 STG.E.U8 desc[UR18][R8.64], R65 ;  /* 0x0000004108005986 */ /* 0x0001e2000c101112 */
[C---:B---3--:R-:W-:Y:S01]  /*8ea0*/  IADD3 R4, P5, PT, R11.reuse, R0, RZ ;  /* 0x000000000b047210 */ /* 0x048fe20007fbe0ff */
[----:B-1----:R-:W-:Y:S01]  /*8eb0*/  VIADD R3, R11, UR5 ;  /* 0x000000050b037c36 */ /* 0x002fe20008000000 */
[----:B------:R-:W-:-:S02]  /*8ec0*/  SHF.R.S32.HI R13, RZ, 0x8, R13 ;  /* 0x00000008ff0d7819 */ /* 0x000fc4000001140d */
[----:B------:R-:W-:Y:S02]  /*8ed0*/  LEA.HI.X.SX32 R5, R11, R2, 0x1, P5 ;  /* 0x000000020b057211 */ /* 0x000fe400028f0eff */
[----:B-----5:R-:W-:Y:S01]  /*8ee0*/  ISETP.LT.AND P3, PT, R10, UR6, !P0 ;  /* 0x000000060a007c0c */ /* 0x020fe2000c761270 */
[----:B------:R-:W1:Y:S01]  /*8ef0*/  LDCU UR6, c[0x0][0x39c] ;  /* 0x00007380ff0677ac */ /* 0x000e620008000800 */
[----:B------:R-:W-:Y:S01]  /*8f00*/  IADD3 R6, P5, PT, R3, R0, RZ ;  /* 0x0000000003067210 */ /* 0x000fe20007fbe0ff */
[----:B------:R3:W-:Y:S01]  /*8f10*/  @P6 STG.E.U8 desc[UR18][R4.64], R13 ;  /* 0x0000000d04006986 */ /* 0x0007e2000c101112 */
[----:B------:R-:W-:Y:S02]  /*8f20*/  LOP3.LUT R10, R145, 0x41, RZ, 0xfc, !PT ;  /* 0x00000041910a7812 */ /* 0x000fe400078efcff */
[----:B------:R-:W-:Y:S02]  /*8f30*/  F2FP.SATFINITE.E5M2.F32.PACK_AB_MERGE_C R67, R67, R66, RZ ;  /* 0x000000424343723e */ /* 0x000fe400048060ff */
[C---:B------:R-:W-:Y:S01]  /*8f40*/  LEA.HI.X.SX32 R7, R3.reuse, R2, 0x1, P5 ;  /* 0x0000000203077211 */ /* 0x040fe200028f0eff */
[----:B------:R-:W-:Y:S01]  /*8f50*/  VIADD R3, R3, UR5 ;  /* 0x0000000503037c36 */ /* 0x000fe20008000000 */
[----:B0-----:R-:W-:Y:S01]  /*8f60*/  ISETP.LT.AND P6, PT, R10, UR4, !P0 ;  /* 0x000000040a007c0c */ /* 0x001fe2000c7c1270 */
[----:B------:R-:W0:Y:S01]  /*8f70*/  LDCU UR4, c[0x0][0x39c] ;  /* 0x00007380ff0477ac */ /* 0x000e220008000800 */
[----:B------:R-:W-:Y:S01]  /*8f80*/  PRMT R10, R67, 0x9910, RZ ;  /* 0x00009910430a7816 */ /* 0x000fe200000000ff */
[----:B------:R5:W-:Y:S01]  /*8f90*/  @P4 STG.E.U8 desc[UR18][R6.64], R67 ;  /* 0x0000004306004986 */ /* 0x000be2000c101112 */
[C---:B------:R-:W-:Y:S01]  /*8fa0*/  IADD3 R8, P4, PT, R3.reuse, R0, RZ ;  /* 0x0000000003087210 */ /* 0x040fe20007f9e0ff */
[----:B------:R-:W-:Y:S01]  /*8fb0*/  VIADD R11, R3, UR5 ;  /* 0x00000005030b7c36 */ /* 0x000fe20008000000 */
[----:B---3--:R-:W-:-:S02]  /*8fc0*/  LOP3.LUT R5, R145, 0x43, RZ, 0xfc, !PT ;  /* 0x0000004391057812 */ /* 0x008fc400078efcff */
[----:B------:R-:W-:Y:S02]  /*8fd0*/  LEA.HI.X.SX32 R9, R3, R2, 0x1, P4 ;  /* 0x0000000203097211 */ /* 0x000fe400020f0eff */
[----:B------:R-:W-:Y:S02]  /*8fe0*/  SHF.R.S32.HI R3, RZ, 0x8, R10 ;  /* 0x00000008ff037819 */ /* 0x000fe4000001140a */
[----:B------:R-:W-:Y:S02]  /*8ff0*/  IADD3 R4, P5, PT, R11, R0, RZ ;  /* 0x000000000b047210 */ /* 0x000fe40007fbe0ff */
[----:B------:R-:W-:Y:S01]  /*9000*/  F2FP.SATFINITE.E5M2.F32.PACK_AB_MERGE_C R69, R69, R68, RZ ;  /* 0x000000444545723e */ /* 0x000fe200048060ff */
[----:B------:R3:W-:Y:S01]  /*9010*/  @P2 STG.E.U8 desc[UR18][R8.64], R3 ;  /* 0x0000000308002986 */ /* 0x0007e2000c101112 */
[----:B-----5:R-:W-:Y:S02]  /*9020*/  LOP3.LUT R6, R145, 0x44, RZ, 0xfc, !PT ;  /* 0x0000004491067812 */ /* 0x020fe400078efcff */
[----:B--2---:R-:W-:Y:S01]  /*9030*/  ISETP.LT.AND P2, PT, R5, UR7, !P0 ;  /* 0x0000000705007c0c */ /* 0x004fe2000c741270 */
[----:B------:R-:W2:Y:S01]  /*9040*/  LDCU UR7, c[0x0][0x39c] ;  /* 0x00007380ff0777ac */ /* 0x000ea20008000800 */
[C---:B------:R-:W-:Y:S01]  /*9050*/  LEA.HI.X.SX32 R5, R11.reuse, R2, 0x1, P5 ;  /* 0x000000020b057211 */ /* 0x040fe200028f0eff */
[----:B------:R-:W-:Y:S01]  /*9060*/  VIADD R11, R11, UR5 ;  /* 0x000000050b0b7c36 */ /* 0x000fe20008000000 */
[----:B------:R-:W-:-:S02]  /*9070*/  LOP3.LUT R12, R145, 0x42, RZ, 0xfc, !PT ;  /* 0x00000042910c7812 */ /* 0x000fc400078efcff */
[----:B0-----:R-:W-:Y:S01]  /*9080*/  ISETP.LT.AND P5, PT, R6, UR4, !P0 ;  /* 0x0000000406007c0c */ /* 0x001fe2000c7a1270 */
[----:B------:R-:W0:Y:S01]  /*9090*/  LDCU UR4, c[0x0][0x39c] ;  /* 0x00007380ff0477ac */ /* 0x000e220008000800 */
[----:B------:R-:W-:Y:S01]  /*90a0*/  PRMT R7, R69, 0x9910, RZ ;  /* 0x0000991045077816 */ /* 0x000fe200000000ff */
[----:B------:R5:W-:Y:S01]  /*90b0*/  @P3 STG.E.U8 desc[UR18][R4.64], R69 ;  /* 0x0000004504003986 */ /* 0x000be2000c101112 */
[----:B-1----:R-:W-:Y:S01]  /*90c0*/  ISETP.LT.AND P4, PT, R12, UR6, !P0 ;  /* 0x000000060c007c0c */ /* 0x002fe2000c781270 */
[----:B------:R-:W1:Y:S01]  /*90d0*/  LDCU UR6, c[0x0][0x39c] ;  /* 0x00007380ff0677ac */ /* 0x000e620008000800 */
[C---:B------:R-:W-:Y:S01]  /*90e0*/  IADD3 R6, P3, PT, R11.reuse, R0, RZ ;  /* 0x000000000b067210 */ /* 0x040fe20007f7e0ff */
[----:B---3--:R-:W-:Y:S01]  /*90f0*/  VIADD R3, R11, UR5 ;  /* 0x000000050b037c36 */ /* 0x008fe20008000000 */
[----:B------:R-:W-:Y:S01]  /*9100*/  F2FP.SATFINITE.E5M2.F32.PACK_AB_MERGE_C R71, R71, R70, RZ ;  /* 0x000000464747723e */ /* 0x000fe200048060ff */
[----:B------:R-:W-:Y:S01]  /*9110*/  IMAD.MOV.U32 R9, RZ, RZ, R7 ;  /* 0x000000ffff097224 */ /* 0x000fe200078e0007 */
[----:B------:R-:W-:-:S02]  /*9120*/  LEA.HI.X.SX32 R7, R11, R2, 0x1, P3 ;  /* 0x000000020b077211 */ /* 0x000fc400018f0eff */
[C---:B------:R-:W-:Y:S02]  /*9130*/  IADD3 R8, P3, PT, R3.reuse, R0, RZ ;  /* 0x0000000003087210 */ /* 0x040fe40007f7e0ff */
[----:B------:R-:W-:Y:S02]  /*9140*/  SHF.R.S32.HI R11, RZ, 0x8, R9 ;  /* 0x00000008ff0b7819 */ /* 0x000fe40000011409 */
[C---:B------:R-:W-:Y:S01]  /*9150*/  LEA.HI.X.SX32 R9, R3.reuse, R2, 0x1, P3 ;  /* 0x0000000203097211 */ /* 0x040fe200018f0eff */
[----:B------:R-:W-:Y:S01]  /*9160*/  VIADD R3, R3, UR5 ;  /* 0x0000000503037c36 */ /* 0x000fe20008000000 */
[C---:B-----5:R-:W-:Y:S01]  /*9170*/  LOP3.LUT R4, R145.reuse, 0x45, RZ, 0xfc, !PT ;  /* 0x0000004591047812 */ /* 0x060fe200078efcff */
[----:B------:R3:W-:Y:S01]  /*9180*/  @P6 STG.E.U8 desc[UR18][R6.64], R11 ;  /* 0x0000000b06006986 */ /* 0x0007e2000c101112 */
[----:B------:R-:W-:Y:S02]  /*9190*/  LOP3.LUT R5, R145, 0x46, RZ, 0xfc, !PT ;  /* 0x0000004691057812 */ /* 0x000fe400078efcff */
[----:B0-----:R-:W-:Y:S01]  /*91a0*/  ISETP.LT.AND P3, PT, R4, UR4, !P0 ;  /* 0x0000000404007c0c */ /* 0x001fe2000c761270 */
[----:B------:R0:W-:Y:S01]  /*91b0*/  @P4 STG.E.U8 desc[UR18][R8.64], R71 ;  /* 0x0000004708004986 */ /* 0x0001e2000c101112 */
[----:B------:R-:W-:Y:S01]  /*91c0*/  PRMT R13, R71, 0x9910, RZ ;  /* 0x00009910470d7816 */ /* 0x000fe200000000ff */
[----:B------:R-:W5:Y:S01]  /*91d0*/  LDCU UR4, c[0x0][0x39c] ;  /* 0x00007380ff0477ac */ /* 0x000f620008000800 */
[----:B------:R-:W-:-:S02]  /*91e0*/  IADD3 R4, P6, PT, R3, R0, RZ ;  /* 0x0000000003047210 */ /* 0x000fc40007fde0ff */
[----:B-1----:R-:W-:Y:S01]  /*91f0*/  ISETP.LT.AND P4, PT, R5, UR6, !P0 ;  /* 0x0000000605007c0c */ /* 0x002fe2000c781270 */
[----:B------:R-:W1:Y:S01]  /*9200*/  LDCU UR6, c[0x0][0x39c] ;  /* 0x00007380ff0677ac */ /* 0x000e620008000800 */
[C---:B------:R-:W-:Y:S01]  /*9210*/  LEA.HI.X.SX32 R5, R3.reuse, R2, 0x1, P6 ;  /* 0x0000000203057211 */ /* 0x040fe200030f0eff */
[----:B------:R-:W-:Y:S01]  /*9220*/  VIADD R3, R3, UR5 ;  /* 0x0000000503037c36 */ /* 0x000fe20008000000 */
[----:B------:R-:W-:Y:S02]  /*9230*/  SHF.R.S32.HI R13, RZ, 0x8, R13 ;  /* 0x00000008ff0d7819 */ /* 0x000fe4000001140d */
[----:B------:R-:W-:Y:S01]  /*9240*/  F2FP.SATFINITE.E5M2.F32.PACK_AB_MERGE_C R73, R73, R72, RZ ;  /* 0x000000484949723e */ /* 0x000fe200048060ff */
[----:B---3--:R-:W-:Y:S01]  /*9250*/  VIADD R11, R3, UR5 ;  /* 0x00000005030b7c36 */ /* 0x008fe20008000000 */
[----:B------:R-:W-:Y:S01]  /*9260*/  LOP3.LUT R10, R145, 0x47, RZ, 0xfc, !PT ;  /* 0x00000047910a7812 */ /* 0x000fe200078efcff */
[----:B------:R3:W-:Y:S01]  /*9270*/  @P2 STG.E.U8 desc[UR18][R4.64], R13 ;  /* 0x0000000d04002986 */ /* 0x0007e2000c101112 */
[----:B------:R-:W-:-:S02]  /*9280*/  IADD3 R6, P2, PT, R3, R0, RZ ;  /* 0x0000000003067210 */ /* 0x000fc40007f5e0ff */
[----:B0-----:R-:W-:Y:S02]  /*9290*/  PRMT R9, R73, 0x9910, RZ ;  /* 0x0000991049097816 */ /* 0x001fe400000000ff */
[----:B------:R-:W-:Y:S02]  /*92a0*/  LEA.HI.X.SX32 R7, R3, R2, 0x1, P2 ;  /* 0x0000000203077211 */ /* 0x000fe400010f0eff */
[C---:B------:R-:W-:Y:S01]  /*92b0*/  IADD3 R8, P2, PT, R11.reuse, R0, RZ ;  /* 0x000000000b087210 */ /* 0x040fe20007f5e0ff */
[----:B------:R-:W-:Y:S01]  /*92c0*/  IMAD.MOV.U32 R3, RZ, RZ, R9 ;  /* 0x000000ffff037224 */ /* 0x000fe200078e0009 */
[----:B--2---:R-:W-:Y:S01]  /*92d0*/  ISETP.LT.AND P6, PT, R10, UR7, !P0 ;  /* 0x000000070a007c0c */ /* 0x004fe2000c7c1270 */
[----:B------:R0:W-:Y:S01]  /*92e0*/  @P5 STG.E.U8 desc[UR18][R6.64], R73 ;  /* 0x0000004906005986 */ /* 0x0001e2000c101112 */
[C---:B------:R-:W-:Y:S01]  /*92f0*/  LEA.HI.X.SX32 R9, R11.reuse, R2, 0x1, P2 ;  /* 0x000000020b097211 */ /* 0x040fe200010f0eff */
[----:B------:R-:W-:Y:S01]  /*9300*/  VIADD R11, R11, UR5 ;  /* 0x000000050b0b7c36 */ /* 0x000fe20008000000 */
[----:B------:R-:W-:Y:S01]  /*9310*/  SHF.R.S32.HI R3, RZ, 0x8, R3 ;  /* 0x00000008ff037819 */ /* 0x000fe20000011403 */
[----:B------:R-:W2:Y:S01]  /*9320*/  LDCU UR7, c[0x0][0x39c] ;  /* 0x00007380ff0777ac */ /* 0x000ea20008000800 */
[----:B---3--:R-:W-:-:S02]  /*9330*/  LOP3.LUT R5, R145, 0x49, RZ, 0xfc, !PT ;  /* 0x0000004991057812 */ /* 0x008fc400078efcff */
[----:B------:R-:W-:Y:S01]  /*9340*/  LOP3.LUT R10, R145, 0x48, RZ, 0xfc, !PT ;  /* 0x00000048910a7812 */ /* 0x000fe200078efcff */
[----:B------:R3:W-:Y:S01]  /*9350*/  @P3 STG.E.U8 desc[UR18][R8.64], R3 ;  /* 0x0000000308003986 */ /* 0x0007e2000c101112 */
[----:B------:R-:W-:Y:S02]  /*9360*/  IADD3 R4, P5, PT, R11, R0, RZ ;  /* 0x000000000b047210 */ /* 0x000fe40007fbe0ff */
[----:B------:R-:W-:Y:S02]  /*9370*/  F2FP.SATFINITE.E5M2.F32.PACK_AB_MERGE_C R75, R75, R74, RZ ;  /* 0x0000004a4b4b723e */ /* 0x000fe400048060ff */
[----:B-1----:R-:W-:Y:S01]  /*9380*/  ISETP.LT.AND P3, PT, R5, UR6, !P0 ;  /* 0x0000000605007c0c */ /* 0x002fe2000c761270 */
[----:B------:R-:W1:Y:S01]  /*9390*/  LDCU UR6, c[0x0][0x39c] ;  /* 0x00007380ff0677ac */ /* 0x000e620008000800 */
[----:B-----5:R-:W-:Y:S02]  /*93a0*/  ISETP.LT.AND P2, PT, R10, UR4, !P0 ;  /* 0x000000040a007c0c */ /* 0x020fe4000c741270 */
[C---:B------:R-:W-:Y:S01]  /*93b0*/  LEA.HI.X.SX32 R5, R11.reuse, R2, 0x1, P5 ;  /* 0x000000020b057211 */ /* 0x040fe200028f0eff */
[----:B------:R-:W5:Y:S01]  /*93c0*/  LDCU UR4, c[0x0][0x39c] ;  /* 0x00007380ff0477ac */ /* 0x000f620008000800 */
[----:B------:R-:W-:Y:S01]  /*93d0*/  VIADD R11, R11, UR5 ;  /* 0x000000050b0b7c36 */ /* 0x000fe20008000000 */
[----:B0-----:R-:W-:-:S02]  /*93e0*/  PRMT R7, R75, 0x9910, RZ ;  /* 0x000099104b077816 */ /* 0x001fc400000000ff */
        /* <DEDUP_REMOVED lines=15> */
[----:B-----5:R-:W-:Y:S01]  /*94e0*/  ISETP.LT.AND P4, PT, R10, UR4, !P0 ;  /* 0x000000040a007c0c */ /* 0x020fe2000c781270 */
[----:B------:R-:W5:Y:S01]  /*94f0*/  LDCU UR4, c[0x0][0x39c] ;  /* 0x00007380ff0477ac */ /* 0x000f620008000800 */
        /* <DEDUP_REMOVED lines=14> */
[----:B------:R-:W-:Y:S02]  /*95e0*/  LOP3.LUT R8, R145, 0x4d, RZ, 0xfc, !PT ;  /* 0x0000004d91087812 */ /* 0x000fe400078efcff */
[----:B------:R-:W-:Y:S01]  /*95f0*/  LEA.HI.X.SX32 R7, R3, R2, 0x1, P3 ;  /* 0x0000000203077211 */ /* 0x000fe200018f0eff */
[----:B------:R-:W-:Y:S01]  /*9600*/  IMAD.MOV.U32 R3, RZ, RZ, R10 ;  /* 0x000000ffff037224 */ /* 0x000fe200078e000a */
[----:B-----5:R-:W-:Y:S01]  /*9610*/  ISETP.LT.AND P3, PT, R8, UR4, !P0 ;  /* 0x0000000408007c0c */ /* 0x020fe2000c761270 */
[----:B------:R-:W2:Y:S01]  /*9620*/  LDCU UR4, c[0x0][0x39c] ;  /* 0x00007380ff0477ac */ /* 0x000ea20008000800 */
        /* <DEDUP_REMOVED lines=8> */
[----:B0-----:R-:W-:Y:S02]  /*96b0*/  LOP3.LUT R5, R145, 0x4f, RZ, 0xfc, !PT ;  /* 0x0000004f91057812 */ /* 0x001fe400078efcff */
        /* <DEDUP_REMOVED lines=8> */
[----:B-----5:R-:W-:Y:S01]  /*9740*/  LOP3.LUT R7, R145, 0x50, RZ, 0xfc, !PT ;  /* 0x0000005091077812 */ /* 0x020fe200078efcff */
[----:B------:R5:W-:Y:S01]  /*9750*/  @P2 STG.E.U8 desc[UR18][R4.64], R81 ;  /* 0x0000005104002986 */ /* 0x000be2000c101112 */
[----:B------:R-:W-:Y:S01]  /*9760*/  IADD3 R6, P2, PT, R11, R0, RZ ;  /* 0x000000000b067210 */ /* 0x000fe20007f5e0ff */
[----:B0-----:R-:W-:Y:S01]  /*9770*/  IMAD.MOV.U32 R8, RZ, RZ, R10 ;  /* 0x000000ffff087224 */ /* 0x001fe200078e000a */
[----:B--2---:R-:W-:Y:S01]  /*9780*/  ISETP.LT.AND P4, PT, R7, UR4, !P0 ;  /* 0x0000000407007c0c */ /* 0x004fe2000c781270 */
        /* <DEDUP_REMOVED lines=15> */
[C---:B-----5:R-:W-:Y:S01]  /*9880*/  IADD3 R4, P5, PT, R3.reuse, R0, RZ ;  /* 0x0000000003047210 */ /* 0x060fe20007fbe0ff */
[----:B--2---:R-:W-:Y:S01]  /*9890*/  VIADD R11, R3, UR5 ;  /* 0x00000005030b7c36 */ /* 0x004fe20008000000 */
        /* <DEDUP_REMOVED lines=306> */
[----:B------:R-:W-:Y:S02]  /*abc0*/  F2FP.SATFINITE.E5M2.F32.PACK_AB_MERGE_C R119, R119, R118, RZ ;  /* 0x000000767777723e */ /* 0x000fe400048060ff */
[----:B---3--:R-:W-:Y:S01]  /*abd0*/  ISETP.LT.AND P5, PT, R9, UR7, !P0 ;  /* 0x0000000709007c0c */ /* 0x008fe2000c7a1270 */
[----:B------:R-:W3:Y:S01]  /*abe0*/  LDCU UR7, c[0x0][0x39c] ;  /* 0x00007380ff0777ac */ /* 0x000ee20008000800 */
[C---:B------:R-:W-:Y:S01]  /*abf0*/  LEA.HI.X.SX32 R9, R3.reuse, R2, 0x1, P3 ;  /* 0x0000000203097211 */ /* 0x040fe200018f0eff */
[----:B------:R-:W-:Y:S01]  /*ac00*/  VIADD R3, R3, UR5 ;  /* 0x0000000503037c36 */ /* 0x000fe20008000000 */
[----:B-----5:R-:W-:Y:S02]  /*ac10*/  PRMT R5, R119, 0x9910, RZ ;  /* 0x0000991077057816 */ /* 0x020fe400000000ff */
[----:B------:R-:W-:Y:S01]  /*ac20*/  LOP3.LUT R10, R145, 0x76, RZ, 0xfc, !PT ;  /* 0x00000076910a7812 */ /* 0x000fe200078efcff */
[----:B------:R5:W-:Y:S01]  /*ac30*/  @P4 STG.E.U8 desc[UR18][R8.64], R119 ;  /* 0x0000007708004986 */ /* 0x000be2000c101112 */
[C---:B------:R-:W-:Y:S01]  /*ac40*/  IADD3 R4, P4, PT, R3.reuse, R0, RZ ;  /* 0x0000000003047210 */ /* 0x040fe20007f9e0ff */
[----:B--2---:R-:W-:Y:S01]  /*ac50*/  IMAD.MOV.U32 R6, RZ, RZ, R5 ;  /* 0x000000ffff067224 */ /* 0x004fe200078e0005 */
[----:B-1----:R-:W-:Y:S01]  /*ac60*/  ISETP.LT.AND P3, PT, R10, UR6, !P0 ;  /* 0x000000060a007c0c */ /* 0x002fe2000c761270 */
[C---:B------:R-:W-:Y:S01]  /*ac70*/  VIADD R11, R3.reuse, UR5 ;  /* 0x00000005030b7c36 */ /* 0x040fe20008000000 */
[----:B------:R-:W-:Y:S01]  /*ac80*/  LEA.HI.X.SX32 R5, R3, R2, 0x1, P4 ;  /* 0x0000000203057211 */ /* 0x000fe200020f0eff */
[----:B------:R-:W1:Y:S01]  /*ac90*/  LDCU UR6, c[0x0][0x39c] ;  /* 0x00007380ff0677ac */ /* 0x000e620008000800 */
[----:B------:R-:W-:-:S02]  /*aca0*/  SHF.R.S32.HI R3, RZ, 0x8, R6 ;  /* 0x00000008ff037819 */ /* 0x000fc40000011406 */
[----:B------:R-:W-:Y:S02]  /*acb0*/  IADD3 R6, P4, PT, R11, R0, RZ ;  /* 0x000000000b067210 */ /* 0x000fe40007f9e0ff */
[----:B------:R-:W-:Y:S01]  /*acc0*/  F2FP.SATFINITE.E5M2.F32.PACK_AB_MERGE_C R121, R121, R120, RZ ;  /* 0x000000787979723e */ /* 0x000fe200048060ff */
[----:B------:R2:W-:Y:S01]  /*acd0*/  @P6 STG.E.U8 desc[UR18][R4.64], R3 ;  /* 0x0000000304006986 */ /* 0x0005e2000c101112 */
[C---:B------:R-:W-:Y:S01]  /*ace0*/  LEA.HI.X.SX32 R7, R11.reuse, R2, 0x1, P4 ;  /* 0x000000020b077211 */ /* 0x040fe200020f0eff */
[----:B------:R-:W-:Y:S01]  /*acf0*/  VIADD R11, R11, UR5 ;  /* 0x000000050b0b7c36 */ /* 0x000fe20008000000 */
[C---:B------:R-:W-:Y:S02]  /*ad00*/  LOP3.LUT R10, R145.reuse, 0x77, RZ, 0xfc, !PT ;  /* 0x00000077910a7812 */ /* 0x040fe400078efcff */
[----:B------:R-:W-:Y:S01]  /*ad10*/  LOP3.LUT R13, R145, 0x78, RZ, 0xfc, !PT ;  /* 0x00000078910d7812 */ /* 0x000fe200078efcff */
[----:B------:R1:W-:Y:S01]  /*ad20*/  @P2 STG.E.U8 desc[UR18][R6.64], R121 ;  /* 0x0000007906002986 */ /* 0x0003e2000c101112 */
[----:B0-----:R-:W-:Y:S01]  /*ad30*/  ISETP.LT.AND P4, PT, R10, UR4, !P0 ;  /* 0x000000040a007c0c */ /* 0x001fe2000c781270 */
[----:B------:R-:W0:Y:S01]  /*ad40*/  LDCU UR4, c[0x0][0x39c] ;  /* 0x00007380ff0477ac */ /* 0x000e220008000800 */
[----:B------:R-:W-:-:S02]  /*ad50*/  PRMT R10, R121, 0x9910, RZ ;  /* 0x00009910790a7816 */ /* 0x000fc400000000ff */
[C---:B-----5:R-:W-:Y:S02]  /*ad60*/  IADD3 R8, P2, PT, R11.reuse, R0, RZ ;  /* 0x000000000b087210 */ /* 0x060fe40007f5e0ff */
[----:B--2---:R-:W-:Y:S02]  /*ad70*/  SHF.R.S32.HI R3, RZ, 0x8, R10 ;  /* 0x00000008ff037819 */ /* 0x004fe4000001140a */
[C---:B------:R-:W-:Y:S01]  /*ad80*/  LEA.HI.X.SX32 R9, R11.reuse, R2, 0x1, P2 ;  /* 0x000000020b097211 */ /* 0x040fe200010f0eff */
[----:B------:R-:W-:Y:S01]  /*ad90*/  VIADD R11, R11, UR5 ;  /* 0x000000050b0b7c36 */ /* 0x000fe20008000000 */
[----:B------:R-:W-:Y:S02]  /*ada0*/  F2FP.SATFINITE.E5M2.F32.PACK_AB_MERGE_C R123, R123, R122, RZ ;  /* 0x0000007a7b7b723e */ /* 0x000fe400048060ff */
[----:B-1----:R-:W-:Y:S01]  /*adb0*/  LOP3.LUT R6, R145, 0x7a, RZ, 0xfc, !PT ;  /* 0x0000007a91067812 */ /* 0x002fe200078efcff */
[----:B------:R1:W-:Y:S01]  /*adc0*/  @P5 STG.E.U8 desc[UR18][R8.64], R3 ;  /* 0x0000000308005986 */ /* 0x0003e2000c101112 */
[----:B------:R-:W-:-:S02]  /*add0*/  IADD3 R4, P5, PT, R11, R0, RZ ;  /* 0x000000000b047210 */ /* 0x000fc40007fbe0ff */
[----:B------:R-:W-:Y:S01]  /*ade0*/  ISETP.LT.AND P2, PT, R13, UR6, !P0 ;  /* 0x000000060d007c0c */ /* 0x000fe2000c741270 */
[----:B------:R-:W2:Y:S01]  /*adf0*/  LDCU UR6, c[0x0][0x39c] ;  /* 0x00007380ff0677ac */ /* 0x000ea20008000800 */
[C---:B------:R-:W-:Y:S01]  /*ae00*/  LEA.HI.X.SX32 R5, R11.reuse, R2, 0x1, P5 ;  /* 0x000000020b057211 */ /* 0x040fe200028f0eff */
[----:B------:R-:W-:Y:S01]  /*ae10*/  VIADD R11, R11, UR5 ;  /* 0x000000050b0b7c36 */ /* 0x000fe20008000000 */
[----:B0-----:R-:W-:Y:S01]  /*ae20*/  ISETP.LT.AND P5, PT, R6, UR4, !P0 ;  /* 0x0000000406007c0c */ /* 0x001fe2000c7a1270 */
[----:B------:R-:W0:Y:S01]  /*ae30*/  LDCU UR4, c[0x0][0x39c] ;  /* 0x00007380ff0477ac */ /* 0x000e220008000800 */
[----:B------:R-:W-:Y:S01]  /*ae40*/  PRMT R13, R123, 0x9910, RZ ;  /* 0x000099107b0d7816 */ /* 0x000fe200000000ff */
[----:B------:R5:W-:Y:S01]  /*ae50*/  @P3 STG.E.U8 desc[UR18][R4.64], R123 ;  /* 0x0000007b04003986 */ /* 0x000be2000c101112 */
[C---:B------:R-:W-:Y:S01]  /*ae60*/  IADD3 R6, P3, PT, R11.reuse, R0, RZ ;  /* 0x000000000b067210 */ /* 0x040fe20007f7e0ff */
[----:B-1----:R-:W-:Y:S01]  /*ae70*/  VIADD R3, R11, UR5 ;  /* 0x000000050b037c36 */ /* 0x002fe20008000000 */
[----:B------:R-:W-:-:S02]  /*ae80*/  SHF.R.S32.HI R13, RZ, 0x8, R13 ;  /* 0x00000008ff0d7819 */ /* 0x000fc4000001140d */
[----:B------:R-:W-:Y:S02]  /*ae90*/  LEA.HI.X.SX32 R7, R11, R2, 0x1, P3 ;  /* 0x000000020b077211 */ /* 0x000fe400018f0eff */
        /* <DEDUP_REMOVED lines=8> */
[----:B--2---:R-:W-:Y:S01]  /*af20*/  ISETP.LT.AND P4, PT, R11, UR6, !P0 ;  /* 0x000000060b007c0c */ /* 0x004fe2000c781270 */
[C---:B------:R-:W-:Y:S01]  /*af30*/  VIADD R11, R3.reuse, UR5 ;  /* 0x00000005030b7c36 */ /* 0x040fe20008000000 */
[----:B-----5:R-:W-:Y:S01]  /*af40*/  IADD3 R4, P2, PT, R3, R0, RZ ;  /* 0x0000000003047210 */ /* 0x020fe20007f5e0ff */
[----:B------:R-:W2:Y:S01]  /*af50*/  LDCU UR6, c[0x0][0x39c] ;  /* 0x00007380ff0677ac */ /* 0x000ea20008000800 */
[----:B---3--:R-:W-:-:S02]  /*af60*/  ISETP.LT.AND P6, PT, R12, UR7, !P0 ;  /* 0x000000070c007c0c */ /* 0x008fc4000c7c1270 */
[----:B------:R-:W-:Y:S01]  /*af70*/  LEA.HI.X.SX32 R5, R3, R2, 0x1, P2 ;  /* 0x0000000203057211 */ /* 0x000fe200010f0eff */
[----:B------:R-:W-:Y:S01]  /*af80*/  VIADD R3, R11, UR5 ;  /* 0x000000050b037c36 */ /* 0x000fe20008000000 */
[----:B------:R-:W-:Y:S02]  /*af90*/  PRMT R19, R125, 0x9910, RZ ;  /* 0x000099107d137816 */ /* 0x000fe400000000ff */
[----:B------:R-:W-:Y:S01]  /*afa0*/  LOP3.LUT R10, R145, 0x7c, RZ, 0xfc, !PT ;  /* 0x0000007c910a7812 */ /* 0x000fe200078efcff */
[----:B-1----:R-:W-:Y:S01]  /*afb0*/  VIADD R13, R3, UR5 ;  /* 0x00000005030d7c36 */ /* 0x002fe20008000000 */
[----:B------:R-:W-:Y:S02]  /*afc0*/  SHF.R.S32.HI R19, RZ, 0x8, R19 ;  /* 0x00000008ff137819 */ /* 0x000fe40000011413 */
[----:B0-----:R-:W-:Y:S01]  /*afd0*/  ISETP.LT.AND P3, PT, R10, UR4, !P0 ;  /* 0x000000040a007c0c */ /* 0x001fe2000c761270 */
[----:B------:R-:W-:Y:S01]  /*afe0*/  VIADD R15, R13, UR5 ;  /* 0x000000050d0f7c36 */ /* 0x000fe20008000000 */
[----:B------:R-:W0:Y:S01]  /*aff0*/  LDCU UR4, c[0x0][0x39c] ;  /* 0x00007380ff0477ac */ /* 0x000e220008000800 */
[----:B------:R1:W-:Y:S01]  /*b000*/  @P6 STG.E.U8 desc[UR18][R4.64], R19 ;  /* 0x0000001304006986 */ /* 0x0003e2000c101112 */
[-C--:B------:R-:W-:Y:S01]  /*b010*/  IADD3 R6, P2, PT, R11, R0.reuse, RZ ;  /* 0x000000000b067210 */ /* 0x080fe20007f5e0ff */
[----:B------:R-:W-:Y:S01]  /*b020*/  VIADD R17, R15, UR5 ;  /* 0x000000050f117c36 */ /* 0x000fe20008000000 */
[----:B------:R-:W-:-:S02]  /*b030*/  IADD3 R8, P6, PT, R3, R0, RZ ;  /* 0x0000000003087210 */ /* 0x000fc40007fde0ff */
[-C--:B------:R-:W-:Y:S02]  /*b040*/  LEA.HI.X.SX32 R7, R11, R2.reuse, 0x1, P2 ;  /* 0x000000020b077211 */ /* 0x080fe400010f0eff */
[----:B------:R-:W-:Y:S01]  /*b050*/  LEA.HI.X.SX32 R9, R3, R2, 0x1, P6 ;  /* 0x0000000203097211 */ /* 0x000fe200030f0eff */
[----:B------:R-:W-:Y:S01]  /*b060*/  VIADD R3, R17, UR5 ;  /* 0x0000000511037c36 */ /* 0x000fe20008000000 */
[-C--:B------:R-:W-:Y:S02]  /*b070*/  IADD3 R10, P2, PT, R13, R0.reuse, RZ ;  /* 0x000000000d0a7210 */ /* 0x080fe40007f5e0ff */
[----:B------:R-:W-:Y:S02]  /*b080*/  IADD3 R12, P6, PT, R15, R0, RZ ;  /* 0x000000000f0c7210 */ /* 0x000fe40007fde0ff */
[----:B------:R-:W-:Y:S02]  /*b090*/  F2FP.SATFINITE.E5M2.F32.PACK_AB_MERGE_C R127, R127, R126, RZ ;  /* 0x0000007e7f7f723e */ /* 0x000fe400048060ff */
[----:B------:R-:W-:-:S02]  /*b0a0*/  LEA.HI.X.SX32 R11, R13, R2, 0x1, P2 ;  /* 0x000000020d0b7211 */ /* 0x000fc400010f0eff */
[----:B------:R-:W-:Y:S01]  /*b0b0*/  LEA.HI.X.SX32 R13, R15, R2, 0x1, P6 ;  /* 0x000000020f0d7211 */ /* 0x000fe200030f0eff */
[----:B------:R3:W-:Y:S01]  /*b0c0*/  @P5 STG.E.U8 desc[UR18][R6.64], R127 ;  /* 0x0000007f06005986 */ /* 0x0007e2000c101112 */
[----:B------:R-:W-:Y:S02]  /*b0d0*/  IADD3 R14, P6, PT, R3, R0, RZ ;  /* 0x00000000030e7210 */ /* 0x000fe40007fde0ff */
[----:B------:R-:W-:Y:S02]  /*b0e0*/  LOP3.LUT R16, R145, 0x7d, RZ, 0xfc, !PT ;  /* 0x0000007d91107812 */ /* 0x000fe400078efcff */
[----:B-1----:R-:W-:Y:S02]  /*b0f0*/  PRMT R5, R127, 0x9910, RZ ;  /* 0x000099107f057816 */ /* 0x002fe400000000ff */
[----:B------:R-:W-:Y:S02]  /*b100*/  LOP3.LUT R145, R145, 0x7e, RZ, 0xfc, !PT ;  /* 0x0000007e91917812 */ /* 0x000fe400078efcff */
[----:B------:R-:W-:Y:S01]  /*b110*/  LEA.HI.X.SX32 R15, R3, R2, 0x1, P6 ;  /* 0x00000002030f7211 */ /* 0x000fe200030f0eff */
[----:B------:R-:W-:Y:S01]  /*b120*/  IMAD.MOV.U32 R3, RZ, RZ, R5 ;  /* 0x000000ffff037224 */ /* 0x000fe200078e0005 */
[----:B------:R-:W-:-:S02]  /*b130*/  IADD3 R4, P6, PT, R17, R0, RZ ;  /* 0x0000000011047210 */ /* 0x000fc40007fde0ff */
[----:B0-----:R-:W-:Y:S02]  /*b140*/  ISETP.LT.AND P2, PT, R16, UR4, !P0 ;  /* 0x0000000410007c0c */ /* 0x001fe4000c741270 */
[----:B------:R-:W-:Y:S02]  /*b150*/  F2FP.SATFINITE.E5M2.F32.PACK_AB_MERGE_C R129, R129, R128, RZ ;  /* 0x000000808181723e */ /* 0x000fe400048060ff */
[----:B--2---:R-:W-:Y:S02]  /*b160*/  ISETP.LT.AND P0, PT, R145, UR6, !P0 ;  /* 0x0000000691007c0c */ /* 0x004fe4000c701270 */
[----:B------:R-:W-:Y:S02]  /*b170*/  F2FP.SATFINITE.E5M2.F32.PACK_AB_MERGE_C R131, R131, R130, RZ ;  /* 0x000000828383723e */ /* 0x000fe400048060ff */
[----:B------:R-:W-:Y:S02]  /*b180*/  LEA.HI.X.SX32 R5, R17, R2, 0x1, P6 ;  /* 0x0000000211057211 */ /* 0x000fe400030f0eff */
[----:B------:R-:W-:-:S02]  /*b190*/  PRMT R17, R129, 0x9910, RZ ;  /* 0x0000991081117816 */ /* 0x000fc400000000ff */
[----:B------:R-:W-:Y:S02]  /*b1a0*/  SHF.R.S32.HI R3, RZ, 0x8, R3 ;  /* 0x00000008ff037819 */ /* 0x000fe40000011403 */
[----:B------:R-:W-:Y:S02]  /*b1b0*/  PRMT R19, R131, 0x9910, RZ ;  /* 0x0000991083137816 */ /* 0x000fe400000000ff */
[----:B------:R-:W-:Y:S01]  /*b1c0*/  SHF.R.S32.HI R17, RZ, 0x8, R17 ;  /* 0x00000008ff117819 */ /* 0x000fe20000011411 */
[----:B------:R3:W-:Y:S01]  /*b1d0*/  @P4 STG.E.U8 desc[UR18][R8.64], R3 ;  /* 0x0000000308004986 */ /* 0x0007e2000c101112 */
[----:B------:R-:W-:-:S03]  /*b1e0*/  SHF.R.S32.HI R19, RZ, 0x8, R19 ;  /* 0x00000008ff137819 */ /* 0x000fc60000011413 */
[----:B------:R3:W-:Y:S04]  /*b1f0*/  @P3 STG.E.U8 desc[UR18][R10.64], R129 ;  /* 0x000000810a003986 */ /* 0x0007e8000c101112 */
[----:B------:R3:W-:Y:S04]  /*b200*/  @P2 STG.E.U8 desc[UR18][R12.64], R17 ;  /* 0x000000110c002986 */ /* 0x0007e8000c101112 */
[----:B------:R3:W-:Y:S04]  /*b210*/  @P0 STG.E.U8 desc[UR18][R4.64], R131 ;  /* 0x0000008304000986 */ /* 0x0007e8000c101112 */
[----:B------:R3:W-:Y:S01]  /*b220*/  @P1 STG.E.U8 desc[UR18][R14.64], R19 ;  /* 0x000000130e001986 */ /* 0x0007e2000c101112 */
[----:B----4-:R-:W-:Y:S06]  /*b230*/  BAR.SYNC.DEFER_BLOCKING 0x0 ;  /* 0x0000000000007b1d */ /* 0x010fec0000010000 */
[----:B------:R-:W-:Y:S05]  /*b240*/  BRA.U UP0, `(.L_x_13) ;  /* 0x0000000100a07547 */ /* 0x000fea000b800000 */
[----:B------:R-:W0:Y:S01]  /*b250*/  S2UR UR5, SR_CgaCtaId ;  /* 0x00000000000579c3 */ /* 0x000e220000008800 */
[----:B------:R-:W-:Y:S01]  /*b260*/  NOP ;  /* 0x0000000000007918 */ /* 0x000fe20000000000 */
[----:B------:R-:W-:Y:S01]  /*b270*/  UMOV UR4, 0x50 ;  /* 0x0000005000047882 */ /* 0x000fe20000000000 */
[----:B------:R-:W-:Y:S02]  /*b280*/  IMAD.U32 R0, RZ, RZ, UR17 ;  /* 0x00000011ff007e24 */ /* 0x000fe4000f8e00ff */
[----:B---3--:R-:W-:Y:S02]  /*b290*/  IMAD.MOV.U32 R3, RZ, RZ, 0xf ;  /* 0x0000000fff037424 */ /* 0x008fe400078e00ff */
[----:B------:R-:W-:Y:S01]  /*b2a0*/  IMAD.MOV.U32 R7, RZ, RZ, 0x1 ;  /* 0x00000001ff077424 */ /* 0x000fe200078e00ff */
[----:B------:R-:W-:-:S04]  /*b2b0*/  LOP3.LUT R0, R0, 0xffff, RZ, 0xc0, !PT ;  /* 0x0000ffff00007812 */ /* 0x000fc800078ec0ff */
[----:B------:R-:W-:-:S05]  /*b2c0*/  SHF.R.U32.HI R0, RZ, 0x5, R0 ;  /* 0x00000005ff007819 */ /* 0x000fca0000011600 */
[----:B------:R-:W-:Y:S01]  /*b2d0*/  VIADD R2, R0, 0x10 ;  /* 0x0000001000027836 */ /* 0x000fe20000000000 */
[----:B------:R-:W-:Y:S01]  /*b2e0*/  SHF.L.U32 R0, R3, R0, RZ ;  /* 0x0000000003007219 */ /* 0x000fe200000006ff */
[----:B0-----:R-:W-:-:S03]  /*b2f0*/  ULEA UR6, UR5, UR4, 0x18 ;  /* 0x0000000405067291 */ /* 0x001fc6000f8ec0ff */
[----:B------:R-:W-:-:S04]  /*b300*/  SHF.L.U32 R3, R7, R2, RZ ;  /* 0x0000000207037219 */ /* 0x000fc800000006ff */
[----:B------:R-:W-:Y:S02]  /*b310*/  LOP3.LUT R0, R3, R0, RZ, 0xfc, !PT ;  /* 0x0000000003007212 */ /* 0x000fe400078efcff */
[----:B------:R-:W0:Y:S02]  /*b320*/  LDS R5, [UR6] ;  /* 0x00000006ff057984 */ /* 0x000e240008000800 */
[C---:B------:R-:W-:Y:S02]  /*b330*/  LOP3.LUT R2, R0.reuse, 0xffff, RZ, 0xc0, !PT ;  /* 0x0000ffff00027812 */ /* 0x040fe400078ec0ff */
[----:B0-----:R-:W-:-:S04]  /*b340*/  LOP3.LUT R3, R0, 0xffff, R5, 0x80, !PT ;  /* 0x0000ffff00037812 */ /* 0x001fc800078e8005 */
[----:B------:R-:W-:-:S13]  /*b350*/  ISETP.NE.AND P0, PT, R3, R2, PT ;  /* 0x000000020300720c */ /* 0x000fda0003f05270 */
[----:B------:R-:W-:Y:S05]  /*b360*/  @P0 BRA `(.L_x_14) ;  /* 0x0000000000500947 */ /* 0x000fea0003800000 */
[----:B------:R-:W-:Y:S02]  /*b370*/  SHF.R.U32.HI R5, RZ, 0x10, R5 ;  /* 0x00000010ff057819 */ /* 0x000fe40000011605 */
[----:B------:R-:W-:-:S04]  /*b380*/  SHF.R.U32.HI R2, RZ, 0x10, R0 ;  /* 0x00000010ff027819 */ /* 0x000fc80000011600 */
[----:B------:R-:W-:-:S04]  /*b390*/  LOP3.LUT R5, R5, R2, RZ, 0xc0, !PT ;  /* 0x0000000205057212 */ /* 0x000fc800078ec0ff */
[----:B------:R-:W-:-:S13]  /*b3a0*/  ISETP.NE.AND P0, PT, R5, R2, PT ;  /* 0x000000020500720c */ /* 0x000fda0003f05270 */
[----:B------:R-:W-:Y:S05]  /*b3b0*/  @P0 BRA `(.L_x_15) ;  /* 0x0000000000300947 */ /* 0x000fea0003800000 */
[----:B------:R-:W-:Y:S01]  /*b3c0*/  R2UR UR4, R0 ;  /* 0x00000000000472ca */ /* 0x000fe200000e0000 */
[----:B------:R-:W-:Y:S01]  /*b3d0*/  VOTEU.ANY UR5, UPT, PT ;  /* 0x0000000000057886 */ /* 0x000fe200038e0100 */
[----:B------:R-:W0:Y:S01]  /*b3e0*/  S2R R0, SR_LANEID ;  /* 0x0000000000007919 */ /* 0x000e220000000000 */
[----:B------:R-:W-:-:S10]  /*b3f0*/  UFLO.U32 UR5, UR5 ;  /* 0x00000005000572bd */ /* 0x000fd400080e0000 */
[----:B------:R-:W-:-:S06]  /*b400*/  ULOP3.LUT UR4, URZ, UR4, URZ, 0x33, !UPT ;  /* 0x00000004ff047292 */ /* 0x000fcc000f8e33ff */
[----:B------:R-:W-:-:S04]  /*b410*/  IMAD.U32 R2, RZ, RZ, UR4 ;  /* 0x00000004ff027e24 */ /* 0x000fc8000f8e00ff */
[----:B------:R-:W1:Y:S02]  /*b420*/  REDUX UR7, R2 ;  /* 0x00000000020773c4 */ /* 0x000e640000000000 */
[----:B------:R2:W-:Y:S01]  /*b430*/  UTCATOMSWS.AND URZ, UR4 ;  /* 0x0000000400ff79e3 */ /* 0x0005e20008000000 */
[----:B0-----:R-:W-:Y:S01]  /*b440*/  ISETP.EQ.U32.AND P0, PT, R0, UR5, PT ;  /* 0x0000000500007c0c */ /* 0x001fe2000bf02070 */
[----:B-1----:R-:W-:-:S12]  /*b450*/  IMAD.U32 R0, RZ, RZ, UR7 ;  /* 0x00000007ff007e24 */ /* 0x002fd8000f8e00ff */
[----:B------:R2:W-:Y:S01]  /*b460*/  @P0 ATOMS.AND RZ, [UR6], R0 ;  /* 0x00000000ffff098c */ /* 0x0005e2000a800006 */
[----:B------:R-:W-:Y:S05]  /*b470*/  BRA `(.L_x_13) ;  /* 0x0000000000147947 */ /* 0x000fea0003800000 */
.L_x_15:
[----:B------:R-:W-:-:S07]  /*b480*/  MOV R2, 0xb4a0 ;  /* 0x0000b4a000027802 */ /* 0x000fce0000000f00 */
[----:B------:R-:W-:Y:S05]  /*b490*/  CALL.REL.NOINC `($__internal_0_$__cuda_sm10x_tcgen05_guardrail_trap_col_being_dealloced_not_returned_by_alloc) ;  /* 0x00000000002c7944 */ /* 0x000fea0003c00000 */
[----:B------:R-:W-:Y:S05]  /*b4a0*/  BRA `(.L_x_13) ;  /* 0x0000000000087947 */ /* 0x000fea0003800000 */
.L_x_14:
[----:B------:R-:W-:-:S07]  /*b4b0*/  MOV R2, 0xb4d0 ;  /* 0x0000b4d000027802 */ /* 0x000fce0000000f00 */
[----:B------:R-:W-:Y:S05]  /*b4c0*/  CALL.REL.NOINC `($__internal_2_$__cuda_sm10x_tcgen05_guardrail_trap_unallocated_columns_being_dealloced) ;  /* 0x0000000000387944 */ /* 0x000fea0003c00000 */
.L_x_13:
[----:B------:R-:W-:Y:S01]  /*b4d0*/  NOP ;  /* 0x0000000000007918 */ /* 0x000fe20000000000 */
[----:B--2---:R-:W-:Y:S05]  /*b4e0*/  EXIT ;  /* 0x000000000000794d */ /* 0x004fea0003800000 */
.L_x_8:
[----:B------:R-:W0:Y:S02]  /*b4f0*/  SYNCS.PHASECHK.TRANS64.TRYWAIT P4, [UR13], R125 ;  /* 0x0000007dff0075a7 */ /* 0x000e24000808110d */
[----:B0-----:R-:W-:Y:S05]  /*b500*/  @!P4 BRA `(.L_x_8) ;  /* 0xfffffffc00f8c947 */ /* 0x001fea000383ffff */
[----:B------:R-:W-:Y:S05]  /*b510*/  BRA `(.L_x_16) ;  /* 0xffffff9800d87947 */ /* 0x000fea000383ffff */
.L_x_12:
[----:B------:R-:W0:Y:S02]  /*b520*/  SYNCS.PHASECHK.TRANS64.TRYWAIT P0, [UR13], R2 ;  /* 0x00000002ff0075a7 */ /* 0x000e24000800110d */
[----:B0-----:R-:W-:Y:S05]  /*b530*/  @!P0 BRA `(.L_x_12) ;  /* 0xfffffffc00f88947 */ /* 0x001fea000383ffff */
[----:B------:R-:W-:Y:S05]  /*b540*/  BRA `(.L_x_11) ;  /* 0xffffffb400f07947 */ /* 0x000fea000383ffff */
        .weak           $__internal_0_$__cuda_sm10x_tcgen05_guardrail_trap_col_being_dealloced_not_returned_by_alloc
        .type           $__internal_0_$__cuda_sm10x_tcgen05_guardrail_trap_col_being_dealloced_not_returned_by_alloc,@function
        .size           $__internal_0_$__cuda_sm10x_tcgen05_guardrail_trap_col_being_dealloced_not_returned_by_alloc,($__internal_1_$__cuda_sm10x_tcgen05_guardrail_trap_phase_invalid_during_alloc - $__internal_0_$__cuda_sm10x_tcgen05_guardrail_trap_col_being_dealloced_not_returned_by_alloc)
$__internal_0_$__cuda_sm10x_tcgen05_guardrail_trap_col_being_dealloced_not_returned_by_alloc:
[----:B------:R-:W-:Y:S05]  /*b550*/  BPT.TRAP 0x1 ;  /* 0x000000040000795c */ /* 0x000fea0000300000 */
[----:B------:R-:W-:-:S04]  /*b560*/  IMAD.MOV.U32 R3, RZ, RZ, 0x0 ;  /* 0x00000000ff037424 */ /* 0x000fc800078e00ff */
[----:B------:R-:W-:Y:S05]  /*b570*/  RET.REL.NODEC R2 `(matmul_kernel) ;  /* 0xffffff4802a07950 */ /* 0x000fea0003c3ffff */
        .weak           $__internal_1_$__cuda_sm10x_tcgen05_guardrail_trap_phase_invalid_during_alloc
        .type           $__internal_1_$__cuda_sm10x_tcgen05_guardrail_trap_phase_invalid_during_alloc,@function
        .size           $__internal_1_$__cuda_sm10x_tcgen05_guardrail_trap_phase_invalid_during_alloc,($__internal_2_$__cuda_sm10x_tcgen05_guardrail_trap_unallocated_columns_being_dealloced - $__internal_1_$__cuda_sm10x_tcgen05_guardrail_trap_phase_invalid_during_alloc)
$__internal_1_$__cuda_sm10x_tcgen05_guardrail_trap_phase_invalid_during_alloc:
[----:B------:R-:W-:Y:S05]  /*b580*/  BPT.TRAP 0x1 ;  /* 0x000000040000795c */ /* 0x000fea0000300000 */
[----:B------:R-:W-:-:S04]  /*b590*/  IMAD.MOV.U32 R3, RZ, RZ, 0x0 ;  /* 0x00000000ff037424 */ /* 0x000fc800078e00ff */
[----:B------:R-:W-:Y:S05]  /*b5a0*/  RET.REL.NODEC R2 `(matmul_kernel) ;  /* 0xffffff4802947950 */ /* 0x000fea0003c3ffff */
        .weak           $__internal_2_$__cuda_sm10x_tcgen05_guardrail_trap_unallocated_columns_being_dealloced
        .type           $__internal_2_$__cuda_sm10x_tcgen05_guardrail_trap_unallocated_columns_being_dealloced,@function
        .size           $__internal_2_$__cuda_sm10x_tcgen05_guardrail_trap_unallocated_columns_being_dealloced,(.L_x_20 - $__internal_2_$__cuda_sm10x_tcgen05_guardrail_trap_unallocated_columns_being_dealloced)
$__internal_2_$__cuda_sm10x_tcgen05_guardrail_trap_unallocated_columns_being_dealloced:
[----:B------:R-:W-:Y:S05]  /*b5b0*/  BPT.TRAP 0x1 ;  /* 0x000000040000795c */ /* 0x000fea0000300000 */
[----:B------:R-:W-:-:S04]  /*b5c0*/  IMAD.MOV.U32 R3, RZ, RZ, 0x0 ;  /* 0x00000000ff037424 */ /* 0x000fc800078e00ff */
[----:B------:R-:W-:Y:S05]  /*b5d0*/  RET.REL.NODEC R2 `(matmul_kernel) ;  /* 0xffffff4802887950 */ /* 0x000fea0003c3ffff */
.L_x_17:
[----:B------:R-:W-:-:S00]  /*b5e0*/  BRA `(.L_x_17) ;  /* 0xfffffffc00fc7947 */ /* 0x000fc0000383ffff */
[----:B------:R-:W-:-:S00]  /*b5f0*/  NOP ;  /* 0x0000000000007918 */ /* 0x000fc00000000000 */
        /* <DEDUP_REMOVED lines=8> */
.L_x_20:


//--------------------- .nv.shared.matmul_kernel  --------------------------
	.section	.nv.shared.matmul_kernel,"aw",@nobits
	.sectionflags	@""
	.align	16
	.zero		1024


//--------------------- .nv.shared.reserved.0     --------------------------
	.section	.nv.shared.reserved.0,"aw",@nobits
	.align	8
	.weak		__nv_reservedSMEM_offset_0_alias
	.size		__nv_reservedSMEM_offset_0_alias, 0, 64
	.other		__nv_reservedSMEM_offset_0_alias,@"STO_CUDA_RESERVED_SHARED STV_DEFAULT"
__nv_reservedSMEM_offset_0_alias:
	.zero		0
.nv.shared.reserved.0:
	.zero		64
	.weak		__nv_reservedSMEM_allocation_phase
	.type		__nv_reservedSMEM_allocation_phase,@object
	.size		__nv_reservedSMEM_allocation_phase,(.L_0 - __nv_reservedSMEM_allocation_phase)
__nv_reservedSMEM_allocation_phase:
	.zero		1
.L_0:
	.zero		7
	.weak		__nv_reservedSMEM_devtool_atexit_pc
	.type		__nv_reservedSMEM_devtool_atexit_pc,@object
	.size		__nv_reservedSMEM_devtool_atexit_pc,(__nv_reservedSMEM_allocation_mask - __nv_reservedSMEM_devtool_atexit_pc)
__nv_reservedSMEM_devtool_atexit_pc:
	.zero		8
	.weak		__nv_reservedSMEM_allocation_mask
	.type		__nv_reservedSMEM_allocation_mask,@object
	.size		__nv_reservedSMEM_allocation_mask,(.L_2 - __nv_reservedSMEM_allocation_mask)
__nv_reservedSMEM_allocation_mask:
	.zero		4
.L_2:


//--------------------- .nv.constant0.matmul_kernel --------------------------
	.section	.nv.constant0.matmul_kernel,"a",@progbits
	.sectionflags	@""
	.align	4
.nv.constant0.matmul_kernel:
	.zero		976


//--------------------- SYMBOLS --------------------------

	.type		.nv.reservedSmem.offset0,@object
	.size		.nv.reservedSmem.offset0,0x4
	.type		.nv.reservedSmem.cap,@object
	.size		.nv.reservedSmem.cap,0x4
